def gluon_tcgen05(
    a_ptr,
    b_ptr,
    c_ptr,
    M,
    N,
    K,
    stride_am,
    stride_bk,
    stride_cm,
    BLOCK_M: gl.constexpr,
    BLOCK_N: gl.constexpr,
    BLOCK_K: gl.constexpr,
    DTYPE: gl.constexpr,
    A_LAYOUT: gl.constexpr,
    B_LAYOUT: gl.constexpr,
    C_LAYOUT: gl.constexpr,
    B_SHAPE: gl.constexpr,
    TMEM_LAYOUT: gl.constexpr,
    TMEM_REG: gl.constexpr,
    TRANS_B: gl.constexpr,
    NUM_BUFFERS: gl.constexpr,
):
    a_desc = tma.make_tensor_descriptor(
        a_ptr, [M, K], [stride_am, 1], [BLOCK_M, BLOCK_K], A_LAYOUT
    )
    b_desc = tma.make_tensor_descriptor(
        b_ptr,
        [N, K] if TRANS_B else [K, N],
        [stride_bk, 1],
        B_SHAPE,
        B_LAYOUT,
    )
    c_desc = tma.make_tensor_descriptor(
        c_ptr, [M, N], [stride_cm, 1], [BLOCK_M, BLOCK_N], C_LAYOUT
    )

    a_bufs = gl.allocate_shared_memory(
        DTYPE, [NUM_BUFFERS, BLOCK_M, BLOCK_K], A_LAYOUT
    )
    b_bufs = gl.allocate_shared_memory(DTYPE, [NUM_BUFFERS] + B_SHAPE, B_LAYOUT)

    pid_m = gl.program_id(0)
    pid_n = gl.program_id(1)
    off_m = pid_m * BLOCK_M
    off_n = pid_n * BLOCK_N

    tma_bars = gl.allocate_shared_memory(
        gl.int64, [NUM_BUFFERS, 1], mbarrier.MBarrierLayout()
    )
    mma_bars = gl.allocate_shared_memory(
        gl.int64, [NUM_BUFFERS, 1], mbarrier.MBarrierLayout()
    )
    for i in gl.static_range(NUM_BUFFERS):
        mbarrier.init(tma_bars.index(i), count=1)
        mbarrier.init(mma_bars.index(i), count=1)

    acc_tmem = allocate_tensor_memory(gl.float32, [BLOCK_M, BLOCK_N], TMEM_LAYOUT)
    idx = 0
    phase = 0
    use_acc = False
    for k in range(0, K, BLOCK_K):
        a = a_bufs.index(idx)
        b = b_bufs.index(idx)
        tma_bar = tma_bars.index(idx)
        mma_bar = mma_bars.index(idx)
        mbarrier.expect(
            tma_bar, a_desc.block_type.nbytes + b_desc.block_type.nbytes
        )
        tma.async_copy_global_to_shared(a_desc, [off_m, k], tma_bar, a)
        tma.async_copy_global_to_shared(
            b_desc, [off_n, k] if TRANS_B else [k, off_n], tma_bar, b
        )
        mbarrier.wait(tma_bar, phase=phase)

        if TRANS_B:
            b = b.permute((1, 0))
        tcgen05_mma(a, b, acc_tmem, use_acc=use_acc)
        tcgen05_commit(mma_bar)
        mbarrier.wait(mma_bar, phase=phase)
        use_acc = True

        idx += 1
        if idx == NUM_BUFFERS:
            idx = 0
            phase ^= 1

    for i in gl.static_range(NUM_BUFFERS):
        mbarrier.invalidate(tma_bars.index(i))
        mbarrier.invalidate(mma_bars.index(i))

    acc = acc_tmem.load(TMEM_REG)
    c_smem = gl.allocate_shared_memory(DTYPE, [BLOCK_M, BLOCK_N], C_LAYOUT)
    c_smem.store(acc.to(DTYPE))
    fence_async_shared()
    tma.async_copy_shared_to_global(c_desc, [off_m, off_n], c_smem)
    tma.store_wait(pendings=0)

# config = {"BLOCK_K": 128, "BLOCK_M": 64, "BLOCK_N": 256, "arch": "sm_100", "dtype": "fp16", "num_buffers": 2, "num_warps": 4, "trans_b": 0}
# arch = sm_100


// ===== COMPILED SASS (sm_100a) =====

	.target	sm_100a

	.elftype	@"ET_EXEC"


//--------------------- .note.nv.tkinfo           --------------------------
	.section	.note.nv.tkinfo,"",@"SHT_NOTE"
	.sectionflags	@"SHF_NOTE_NV_TKINFO"
	.tkinfo
        /*0018*/ 	.word	0x00000081
        /*0030*/ 	.string	""
        /*0030*/ 	.string	"ptxas-blackwell"
        /*0030*/ 	.string	"Cuda compilation tools, release 12.9, V12.9.86"
        /*0030*/ 	.string	"Build cuda_12.9.r12.9/compiler.36037853_0"
        /*0030*/ 	.string	"-v  -suppress-debug-info  -lineinfo  -arch sm_100a "



//--------------------- .note.nv.cuver            --------------------------
	.section	.note.nv.cuver,"",@"SHT_NOTE"
	.sectionflags	@"SHF_NOTE_NV_CUVER"
        /*0018*/ 	.short	0x0001
        /*001a*/ 	.short	0x0064
        /*001c*/ 	.short	0x0001
        /*001e*/ 	.short	0x0000
        /*0020*/ 	.short	0x0001
        /*0022*/ 	.short	0x0000


//--------------------- .nv.info                  --------------------------
	.section	.nv.info,"",@"SHT_CUDA_INFO"
	.align	4


	//----- nvinfo : EIATTR_REGCOUNT
	.align		4
        /*0000*/ 	.byte	0x04, 0x2f
        /*0002*/ 	.short	(.L_4 - .L_3)
	.align		4
.L_3:
        /*0004*/ 	.word	index@(gluon_tcgen05)
        /*0008*/ 	.word	0x00000088


	//----- nvinfo : EIATTR_FRAME_SIZE
	.align		4
.L_4:
        /*000c*/ 	.byte	0x04, 0x11
        /*000e*/ 	.short	(.L_6 - .L_5)
	.align		4
.L_5:
        /*0010*/ 	.word	index@($__internal_2_$__cuda_sm10x_tcgen05_guardrail_trap_unallocated_columns_being_dealloced)
        /*0014*/ 	.word	0x00000000


	//----- nvinfo : EIATTR_FRAME_SIZE
	.align		4
.L_6:
        /*0018*/ 	.byte	0x04, 0x11
        /*001a*/ 	.short	(.L_8 - .L_7)
	.align		4
.L_7:
        /*001c*/ 	.word	index@($__internal_1_$__cuda_sm10x_tcgen05_guardrail_trap_phase_invalid_during_alloc)
        /*0020*/ 	.word	0x00000000


	//----- nvinfo : EIATTR_FRAME_SIZE
	.align		4
.L_8:
        /*0024*/ 	.byte	0x04, 0x11
        /*0026*/ 	.short	(.L_10 - .L_9)
	.align		4
.L_9:
        /*0028*/ 	.word	index@($__internal_0_$__cuda_sm10x_tcgen05_guardrail_trap_col_being_dealloced_not_returned_by_alloc)
        /*002c*/ 	.word	0x00000000


	//----- nvinfo : EIATTR_FRAME_SIZE
	.align		4
.L_10:
        /*0030*/ 	.byte	0x04, 0x11
        /*0032*/ 	.short	(.L_12 - .L_11)
	.align		4
.L_11:
        /*0034*/ 	.word	index@(gluon_tcgen05)
        /*0038*/ 	.word	0x00000000


	//----- nvinfo : EIATTR_MIN_STACK_SIZE
	.align		4
.L_12:
        /*003c*/ 	.byte	0x04, 0x12
        /*003e*/ 	.short	(.L_14 - .L_13)
	.align		4
.L_13:
        /*0040*/ 	.word	index@(gluon_tcgen05)
        /*0044*/ 	.word	0x00000000
.L_14:


//--------------------- .nv.info.gluon_tcgen05    --------------------------
	.section	.nv.info.gluon_tcgen05,"",@"SHT_CUDA_INFO"
	.sectionflags	@""
	.align	4


	//----- nvinfo : EIATTR_CUDA_API_VERSION
	.align		4
        /*0000*/ 	.byte	0x04, 0x37
        /*0002*/ 	.short	(.L_16 - .L_15)
.L_15:
        /*0004*/ 	.word	0x00000081


	//----- nvinfo : EIATTR_KPARAM_INFO
	.align		4
.L_16:
        /*0008*/ 	.byte	0x04, 0x17
        /*000a*/ 	.short	(.L_18 - .L_17)
.L_17:
        /*000c*/ 	.word	0x00000000
        /*0010*/ 	.short	0x000a
        /*0012*/ 	.short	0x0048
        /*0014*/ 	.byte	0x00, 0xf4, 0x21, 0x00


	//----- nvinfo : EIATTR_KPARAM_INFO
	.align		4
.L_18:
        /*0018*/ 	.byte	0x04, 0x17
        /*001a*/ 	.short	(.L_20 - .L_19)
.L_19:
        /*001c*/ 	.word	0x00000000
        /*0020*/ 	.short	0x0009
        /*0022*/ 	.short	0x0040
        /*0024*/ 	.byte	0x00, 0xf4, 0x21, 0x00


	//----- nvinfo : EIATTR_KPARAM_INFO
	.align		4
.L_20:
        /*0028*/ 	.byte	0x04, 0x17
        /*002a*/ 	.short	(.L_22 - .L_21)
.L_21:
        /*002c*/ 	.word	0x00000000
        /*0030*/ 	.short	0x0008
        /*0032*/ 	.short	0x0038
        /*0034*/ 	.byte	0x00, 0xf0, 0x21, 0x00


	//----- nvinfo : EIATTR_KPARAM_INFO
	.align		4
.L_22:
        /*0038*/ 	.byte	0x04, 0x17
        /*003a*/ 	.short	(.L_24 - .L_23)
.L_23:
        /*003c*/ 	.word	0x00000000
        /*0040*/ 	.short	0x0007
        /*0042*/ 	.short	0x0030
        /*0044*/ 	.byte	0x00, 0xf0, 0x21, 0x00


	//----- nvinfo : EIATTR_KPARAM_INFO
	.align		4
.L_24:
        /*0048*/ 	.byte	0x04, 0x17
        /*004a*/ 	.short	(.L_26 - .L_25)
.L_25:
        /*004c*/ 	.word	0x00000000
        /*0050*/ 	.short	0x0006
        /*0052*/ 	.short	0x0028
        /*0054*/ 	.byte	0x00, 0xf0, 0x21, 0x00


	//----- nvinfo : EIATTR_KPARAM_INFO
	.align		4
.L_26:
        /*0058*/ 	.byte	0x04, 0x17
        /*005a*/ 	.short	(.L_28 - .L_27)
.L_27:
        /*005c*/ 	.word	0x00000000
        /*0060*/ 	.short	0x0005
        /*0062*/ 	.short	0x0020
        /*0064*/ 	.byte	0x00, 0xf0, 0x11, 0x00


	//----- nvinfo : EIATTR_KPARAM_INFO
	.align		4
.L_28:
        /*0068*/ 	.byte	0x04, 0x17
        /*006a*/ 	.short	(.L_30 - .L_29)
.L_29:
        /*006c*/ 	.word	0x00000000
        /*0070*/ 	.short	0x0004
        /*0072*/ 	.short	0x001c
        /*0074*/ 	.byte	0x00, 0xf0, 0x11, 0x00


	//----- nvinfo : EIATTR_KPARAM_INFO
	.align		4
.L_30:
        /*0078*/ 	.byte	0x04, 0x17
        /*007a*/ 	.short	(.L_32 - .L_31)
.L_31:
        /*007c*/ 	.word	0x00000000
        /*0080*/ 	.short	0x0003
        /*0082*/ 	.short	0x0018
        /*0084*/ 	.byte	0x00, 0xf0, 0x11, 0x00


	//----- nvinfo : EIATTR_KPARAM_INFO
	.align		4
.L_32:
        /*0088*/ 	.byte	0x04, 0x17
        /*008a*/ 	.short	(.L_34 - .L_33)
.L_33:
        /*008c*/ 	.word	0x00000000
        /*0090*/ 	.short	0x0002
        /*0092*/ 	.short	0x0010
        /*0094*/ 	.byte	0x00, 0xf4, 0x21, 0x00


	//----- nvinfo : EIATTR_KPARAM_INFO
	.align		4
.L_34:
        /*0098*/ 	.byte	0x04, 0x17
        /*009a*/ 	.short	(.L_36 - .L_35)
.L_35:
        /*009c*/ 	.word	0x00000000
        /*00a0*/ 	.short	0x0001
        /*00a2*/ 	.short	0x0008
        /*00a4*/ 	.byte	0x00, 0xf4, 0x21, 0x00


	//----- nvinfo : EIATTR_KPARAM_INFO
	.align		4
.L_36:
        /*00a8*/ 	.byte	0x04, 0x17
        /*00aa*/ 	.short	(.L_38 - .L_37)
.L_37:
        /*00ac*/ 	.word	0x00000000
        /*00b0*/ 	.short	0x0000
        /*00b2*/ 	.short	0x0000
        /*00b4*/ 	.byte	0x00, 0xf4, 0x21, 0x00


	//----- nvinfo : EIATTR_AT_ENTRY_FRAGMENTS
	.align		4
.L_38:
        /*00b8*/ 	.byte	0x04, 0x4f
        /*00ba*/ 	.short	(.L_40 - .L_39)


	//   ....[0]....
.L_39:
        /*00bc*/ 	.word	0x00000004


	//----- nvinfo : EIATTR_RESERVED_SMEM_USED
	.align		4
.L_40:
        /*00c0*/ 	.byte	0x01, 0x41
	.zero		2


	//----- nvinfo : EIATTR_SPARSE_MMA_MASK
	.align		4
        /*00c4*/ 	.byte	0x03, 0x50
        /*00c6*/ 	.short	0x0000


	//----- nvinfo : EIATTR_TCGEN05_1CTA_USED
	.align		4
        /*00c8*/ 	.byte	0x01, 0x51
	.zero		2


	//----- nvinfo : EIATTR_MAXREG_COUNT
	.align		4
        /*00cc*/ 	.byte	0x03, 0x1b
        /*00ce*/ 	.short	0x00ff


	//----- nvinfo : EIATTR_NUM_BARRIERS
	.align		4
        /*00d0*/ 	.byte	0x02, 0x4c
        /*00d2*/ 	.byte	0x01
	.zero		1


	//----- nvinfo : EIATTR_INT_WARP_WIDE_INSTR_OFFSETS
	.align		4
        /*00d4*/ 	.byte	0x04, 0x31
        /*00d6*/ 	.short	(.L_42 - .L_41)


	//   ....[0]....
.L_41:
        /*00d8*/ 	.word	0x00001730


	//   ....[1]....
        /*00dc*/ 	.word	0x00001750


	//   ....[2]....
        /*00e0*/ 	.word	0x000017d0


	//   ....[3]....
        /*00e4*/ 	.word	0x000019f0


	//   ....[4]....
        /*00e8*/ 	.word	0x00001a40


	//   ....[5]....
        /*00ec*/ 	.word	0x00001e60


	//   ....[6]....
        /*00f0*/ 	.word	0x00001e70


	//   ....[7]....
        /*00f4*/ 	.word	0x00001ff0


	//   ....[8]....
        /*00f8*/ 	.word	0x00002530


	//   ....[9]....
        /*00fc*/ 	.word	0x00002540


	//   ....[10]....
        /*0100*/ 	.word	0x00002f80


	//   ....[11]....
        /*0104*/ 	.word	0x00002fd0


	//----- nvinfo : EIATTR_COOP_GROUP_MASK_REGIDS
	.align		4
.L_42:
        /*0108*/ 	.byte	0x04, 0x29
        /*010a*/ 	.short	(.L_44 - .L_43)


	//   ....[0]....
.L_43:
        /*010c*/ 	.word	0xffffffff


	//   ....[1]....
        /*0110*/ 	.word	0xffffffff


	//   ....[2]....
        /*0114*/ 	.word	0xffffffff


	//   ....[3]....
        /*0118*/ 	.word	0xffffffff


	//   ....[4]....
        /*011c*/ 	.word	0xffffffff


	//   ....[5]....
        /*0120*/ 	.word	0xffffffff


	//   ....[6]....
        /*0124*/ 	.word	0xffffffff


	//   ....[7]....
        /*0128*/ 	.word	0xffffffff


	//   ....[8]....
        /*012c*/ 	.word	0xffffffff


	//   ....[9]....
        /*0130*/ 	.word	0xffffffff


	//----- nvinfo : EIATTR_COOP_GROUP_INSTR_OFFSETS
	.align		4
.L_44:
        /*0134*/ 	.byte	0x04, 0x28
        /*0136*/ 	.short	(.L_46 - .L_45)


	//   ....[0]....
.L_45:
        /*0138*/ 	.word	0x00000050


	//   ....[1]....
        /*013c*/ 	.word	0x00000310


	//   ....[2]....
        /*0140*/ 	.word	0x00000500


	//   ....[3]....
        /*0144*/ 	.word	0x000009c0


	//   ....[4]....
        /*0148*/ 	.word	0x00000b00


	//   ....[5]....
        /*014c*/ 	.word	0x00000fb0


	//   ....[6]....
        /*0150*/ 	.word	0x000010f0


	//   ....[7]....
        /*0154*/ 	.word	0x000015e0


	//   ....[8]....
        /*0158*/ 	.word	0x00002e10


	//   ....[9]....
        /*015c*/ 	.word	0x00003080


	//----- nvinfo : EIATTR_VRC_CTA_INIT_COUNT
	.align		4
.L_46:
        /*0160*/ 	.byte	0x02, 0x4a
        /*0162*/ 	.byte	0x80
	.zero		1


	//----- nvinfo : EIATTR_MBARRIER_INSTR_OFFSETS
	.align		4
        /*0164*/ 	.byte	0x04, 0x39
        /*0166*/ 	.short	(.L_48 - .L_47)


	//   ....[0]....
.L_47:
        /*0168*/ 	.word	0x000017f0
        /*016c*/ 	.word	0x000000ff
        /*0170*/ 	.word	0x00028000
        /*0174*/ 	.short	0x0100
        /*0176*/ 	.byte	0x0b
	.zero		1


	//   ....[1]....
        /*0178*/ 	.word	0x00001820
        /*017c*/ 	.word	0x000000ff
        /*0180*/ 	.word	0x00028010
        /*0184*/ 	.short	0x0100
        /*0186*/ 	.byte	0x0b
	.zero		1


	//   ....[2]....
        /*0188*/ 	.word	0x000018d0
        /*018c*/ 	.word	0x000000ff
        /*0190*/ 	.word	0x00028008
        /*0194*/ 	.short	0x0100
        /*0196*/ 	.byte	0x0b
	.zero		1


	//   ....[3]....
        /*0198*/ 	.word	0x000018e0
        /*019c*/ 	.word	0x000000ff
        /*01a0*/ 	.word	0x00028018
        /*01a4*/ 	.short	0x0100
        /*01a6*/ 	.byte	0x0b
	.zero		1


	//   ....[4]....
        /*01a8*/ 	.word	0x00001ac0
        /*01ac*/ 	.word	0x000000ff
        /*01b0*/ 	.word	0x00028000
        /*01b4*/ 	.short	0x010a
        /*01b6*/ 	.byte	0x0b
	.zero		1


	//   ....[5]....
        /*01b8*/ 	.word	0x00001ec0
        /*01bc*/ 	.word	0x000000ff
        /*01c0*/ 	.word	0x00028010
        /*01c4*/ 	.short	0x010a
        /*01c6*/ 	.byte	0x0b
	.zero		1


	//   ....[6]....
        /*01c8*/ 	.word	0x000020e0
        /*01cc*/ 	.word	0x000000ff
        /*01d0*/ 	.word	0x00028000
        /*01d4*/ 	.short	0x010a
        /*01d6*/ 	.byte	0x25
	.zero		1


	//   ....[7]....
        /*01d8*/ 	.word	0x00002580
        /*01dc*/ 	.word	0x000000ff
        /*01e0*/ 	.word	0x00028010
        /*01e4*/ 	.short	0x010a
        /*01e6*/ 	.byte	0x25
	.zero		1


	//   ....[8]....
        /*01e8*/ 	.word	0x00002650
        /*01ec*/ 	.word	0x000000ff
        /*01f0*/ 	.word	0x00028000
        /*01f4*/ 	.short	0x0108
        /*01f6*/ 	.byte	0x0b
	.zero		1


	//   ....[9]....
        /*01f8*/ 	.word	0x00002660
        /*01fc*/ 	.word	0x000000ff
        /*0200*/ 	.word	0x00028010
        /*0204*/ 	.short	0x0108
        /*0206*/ 	.byte	0x0b
	.zero		1


	//   ....[10]....
        /*0208*/ 	.word	0x000026b0
        /*020c*/ 	.word	0x000000ff
        /*0210*/ 	.word	0x00028008
        /*0214*/ 	.short	0x0108
        /*0216*/ 	.byte	0x0b
	.zero		1


	//   ....[11]....
        /*0218*/ 	.word	0x000026c0
        /*021c*/ 	.word	0x000000ff
        /*0220*/ 	.word	0x00028018
        /*0224*/ 	.short	0x0108
        /*0226*/ 	.byte	0x0b
	.zero		1


	//   ....[12]....
        /*0228*/ 	.word	0x000030a0
        /*022c*/ 	.word	0x000000ff
        /*0230*/ 	.word	0x00028000
        /*0234*/ 	.short	0x010a
        /*0236*/ 	.byte	0x0b
	.zero		1


	//   ....[13]....
        /*0238*/ 	.word	0x000030d0
        /*023c*/ 	.word	0x000000ff
        /*0240*/ 	.word	0x00028010
        /*0244*/ 	.short	0x010a
        /*0246*/ 	.byte	0x0b
	.zero		1


	//   ....[14]....
        /*0248*/ 	.word	0x00003100
        /*024c*/ 	.word	0x000000ff
        /*0250*/ 	.word	0x00028000
        /*0254*/ 	.short	0x010a
        /*0256*/ 	.byte	0x25
	.zero		1


	//   ....[15]....
        /*0258*/ 	.word	0x00003130
        /*025c*/ 	.word	0x000000ff
        /*0260*/ 	.word	0x00028010
        /*0264*/ 	.short	0x010a
        /*0266*/ 	.byte	0x25
	.zero		1


	//----- nvinfo : EIATTR_NUM_MBARRIERS
	.align		4
.L_48:
        /*0268*/ 	.byte	0x03, 0x38
        /*026a*/ 	.short	0x0004


	//----- nvinfo : EIATTR_EXIT_INSTR_OFFSETS
	.align		4
        /*026c*/ 	.byte	0x04, 0x1c
        /*026e*/ 	.short	(.L_50 - .L_49)


	//   ....[0]....
.L_49:
        /*0270*/ 	.word	0x00003090


	//----- nvinfo : EIATTR_REQNTID
	.align		4
.L_50:
        /*0274*/ 	.byte	0x04, 0x10
        /*0276*/ 	.short	(.L_52 - .L_51)
.L_51:
        /*0278*/ 	.word	0x00000080
        /*027c*/ 	.word	0x00000001
        /*0280*/ 	.word	0x00000001


	//----- nvinfo : EIATTR_CRS_STACK_SIZE
	.align		4
.L_52:
        /*0284*/ 	.byte	0x04, 0x1e
        /*0286*/ 	.short	(.L_54 - .L_53)
.L_53:
        /*0288*/ 	.word	0x00000000


	//----- nvinfo : EIATTR_CBANK_PARAM_SIZE
	.align		4
.L_54:
        /*028c*/ 	.byte	0x03, 0x19
        /*028e*/ 	.short	0x0050


	//----- nvinfo : EIATTR_PARAM_CBANK
	.align		4
        /*0290*/ 	.byte	0x04, 0x0a
        /*0292*/ 	.short	(.L_56 - .L_55)
	.align		4
.L_55:
        /*0294*/ 	.word	index@(.nv.constant0.gluon_tcgen05)
        /*0298*/ 	.short	0x0380
        /*029a*/ 	.short	0x0050


	//----- nvinfo : EIATTR_SW_WAR
	.align		4
.L_56:
        /*029c*/ 	.byte	0x04, 0x36
        /*029e*/ 	.short	(.L_58 - .L_57)
.L_57:
        /*02a0*/ 	.word	0x00000008
.L_58:


//--------------------- .nv.compat                --------------------------
	.section	.nv.compat,"",@"SHT_CUDA_COMPAT_INFO"
	.align	4
        /*0000*/ 	.byte	0x02, 0x02, 0x02, 0x00, 0x02, 0x05, 0x05, 0x00, 0x02, 0x03, 0x03, 0x00, 0x02, 0x06, 0x01, 0x00


//--------------------- .nv.callgraph             --------------------------
	.section	.nv.callgraph,"",@"SHT_CUDA_CALLGRAPH"
	.align	4
	.sectionentsize	8
	.align		4
        /*0000*/ 	.word	0x00000000
	.align		4
        /*0004*/ 	.word	0xffffffff
	.align		4
        /*0008*/ 	.word	0x00000000
	.align		4
        /*000c*/ 	.word	0xfffffffe
	.align		4
        /*0010*/ 	.word	0x00000000
	.align		4
        /*0014*/ 	.word	0xfffffffd
	.align		4
        /*0018*/ 	.word	0x00000000
	.align		4
        /*001c*/ 	.word	0xfffffffc


//--------------------- .text.gluon_tcgen05       --------------------------
	.section	.text.gluon_tcgen05,"ax",@progbits
	.align	128
        .global         gluon_tcgen05
        .type           gluon_tcgen05,@function
        .size           gluon_tcgen05,(.L_x_77 - gluon_tcgen05)
        .other          gluon_tcgen05,@"STO_CUDA_ENTRY STV_DEFAULT"
gluon_tcgen05:
.text.gluon_tcgen05:
[----:B------:R-:W1:Y:S01]  /*0000*/  LDC R1, c[0x0][0x37c] ;  /* 0x0000df00ff017b82 */ /* 0x000e620000000800 */
[----:B------:R-:W2:Y:S02]  /*0010*/  S2R R0, SR_TID.X ;  /* 0x0000000000007919 */ /* 0x000ea40000002100 */
[----:B--2---:R-:W-:-:S13]  /*0020*/  ISETP.GE.U32.AND P1, PT, R0, 0x20, PT ;  /* 0x000000200000780c */ /* 0x004fda0003f26070 */
[----:B------:R-:W-:Y:S05]  /*0030*/  @P1 BRA `(.L_x_0) ;  /* 0x0000000000b81947 */ /* 0x000fea0003800000 */
[----:B------:R-:W2:Y:S01]  /*0040*/  S2UR UR6, SR_CgaCtaId ;  /* 0x00000000000679c3 */ /* 0x000ea20000008800 */
[----:B------:R-:W-:Y:S01]  /*0050*/  NOP ;  /* 0x0000000000007918 */ /* 0x000fe20000000000 */
[----:B------:R-:W-:Y:S02]  /*0060*/  UMOV UR4, 0x40 ;  /* 0x0000004000047882 */ /* 0x000fe40000000000 */
[----:B--2---:R-:W-:-:S09]  /*0070*/  ULEA UR4, UR6, UR4, 0x18 ;  /* 0x0000000406047291 */ /* 0x004fd2000f8ec0ff */
[----:B------:R-:W2:Y:S01]  /*0080*/  LDS.U8 R2, [UR4] ;  /* 0x00000004ff027984 */ /* 0x000ea20008000000 */
[----:B------:R-:W-:Y:S02]  /*0090*/  UMOV UR4, 0x400 ;  /* 0x0000040000047882 */ /* 0x000fe40000000000 */
[----:B------:R-:W-:Y:S01]  /*00a0*/  ULEA UR4, UR6, UR4, 0x18 ;  /* 0x0000000406047291 */ /* 0x000fe2000f8ec0ff */
[----:B--2---:R-:W-:-:S13]  /*00b0*/  ISETP.NE.AND P0, PT, R2, RZ, PT ;  /* 0x000000ff0200720c */ /* 0x004fda0003f05270 */
[----:B------:R-:W-:Y:S05]  /*00c0*/  @P0 BRA `(.L_x_1) ;  /* 0x00000000007c0947 */ /* 0x000fea0003800000 */
[----:B------:R-:W-:-:S13]  /*00d0*/  ELECT P0, URZ, PT ;  /* 0x0000000000ff782f */ /* 0x000fda0003800000 */
[----:B------:R-:W-:Y:S05]  /*00e0*/  @!P0 BRA `(.L_x_2) ;  /* 0x0000000000848947 */ /* 0x000fea0003800000 */
[----:B------:R-:W-:Y:S01]  /*00f0*/  UMOV UR5, 0x8 ;  /* 0x0000000800057882 */ /* 0x000fe20000000000 */
[----:B------:R-:W-:Y:S02]  /*0100*/  IMAD.MOV.U32 R5, RZ, RZ, 0x1 ;  /* 0x00000001ff057424 */ /* 0x000fe400078e00ff */
[----:B------:R-:W-:Y:S02]  /*0110*/  IMAD.MOV.U32 R3, RZ, RZ, 0xff ;  /* 0x000000ffff037424 */ /* 0x000fe400078e00ff */
[----:B------:R-:W-:Y:S04]  /*0120*/  DEPBAR.LE SB2, 0x36 ;  /* 0x0000ad800000791a */ /* 0x000fe80000000000 */
[----:B------:R-:W2:Y:S02]  /*0130*/  UTCATOMSWS.FIND_AND_SET.ALIGN UP0, UR5, UR5 ;  /* 0x00000005000575e3 */ /* 0x000ea40008000800 */
[----:B--2---:R-:W-:-:S04]  /*0140*/  PLOP3.LUT P0, PT, PT, PT, UP0, 0x80, 0x8 ;  /* 0x000000000008781c */ /* 0x004fc80003f0f008 */
[----:B------:R-:W-:-:S04]  /*0150*/  SEL R2, RZ, 0xffffffff, !P0 ;  /* 0xffffffffff027807 */ /* 0x000fc80004000000 */
[----:B------:R-:W-:Y:S01]  /*0160*/  ISETP.NE.AND P0, PT, R2, RZ, PT ;  /* 0x000000ff0200720c */ /* 0x000fe20003f05270 */
[----:B------:R-:W-:-:S12]  /*0170*/  IMAD.U32 R2, RZ, RZ, UR5 ;  /* 0x00000005ff027e24 */ /* 0x000fd8000f8e00ff */
[----:B------:R-:W-:Y:S05]  /*0180*/  @P0 BRA `(.L_x_3) ;  /* 0x0000000000240947 */ /* 0x000fea0003800000 */
.L_x_4:
[----:B------:R-:W-:Y:S05]  /*0190*/  NANOSLEEP 0x64 ;  /* 0x000000640000795d */ /* 0x000fea0003800000 */
[----:B------:R-:W-:-:S05]  /*01a0*/  UMOV UR5, 0x8 ;  /* 0x0000000800057882 */ /* 0x000fca0000000000 */
[----:B------:R-:W-:Y:S04]  /*01b0*/  DEPBAR.LE SB2, 0x36 ;  /* 0x0000ad800000791a */ /* 0x000fe80000000000 */
[----:B------:R-:W2:Y:S02]  /*01c0*/  UTCATOMSWS.FIND_AND_SET.ALIGN UP0, UR5, UR5 ;  /* 0x00000005000575e3 */ /* 0x000ea40008000800 */
[----:B--2---:R-:W-:-:S04]  /*01d0*/  PLOP3.LUT P0, PT, PT, PT, UP0, 0x80, 0x8 ;  /* 0x000000000008781c */ /* 0x004fc80003f0f008 */
[----:B------:R-:W-:-:S04]  /*01e0*/  SEL R2, RZ, 0xffffffff, !P0 ;  /* 0xffffffffff027807 */ /* 0x000fc80004000000 */
[----:B------:R-:W-:Y:S01]  /*01f0*/  ISETP.NE.AND P0, PT, R2, RZ, PT ;  /* 0x000000ff0200720c */ /* 0x000fe20003f05270 */
[----:B------:R-:W-:-:S12]  /*0200*/  IMAD.U32 R2, RZ, RZ, UR5 ;  /* 0x00000005ff027e24 */ /* 0x000fd8000f8e00ff */
[----:B------:R-:W-:Y:S05]  /*0210*/  @!P0 BRA `(.L_x_4) ;  /* 0xfffffffc00dc8947 */ /* 0x000fea000383ffff */
.L_x_3:
[C---:B------:R-:W-:Y:S01]  /*0220*/  VIADD R4, R2.reuse, 0x10 ;  /* 0x0000001002047836 */ /* 0x040fe20000000000 */
[----:B------:R-:W-:Y:S01]  /*0230*/  UMOV UR5, 0x50 ;  /* 0x0000005000057882 */ /* 0x000fe20000000000 */
[----:B------:R-:W-:Y:S01]  /*0240*/  SHF.L.U32 R3, R3, R2, RZ ;  /* 0x0000000203037219 */ /* 0x000fe200000006ff */
[----:B------:R-:W-:Y:S01]  /*0250*/  ULEA UR5, UR6, UR5, 0x18 ;  /* 0x0000000506057291 */ /* 0x000fe2000f8ec0ff */
[----:B------:R-:W-:Y:S01]  /*0260*/  IMAD.SHL.U32 R2, R2, 0x20, RZ ;  /* 0x0000002002027824 */ /* 0x000fe200078e00ff */
[----:B------:R-:W-:-:S04]  /*0270*/  SHF.L.U32 R4, R5, R4, RZ ;  /* 0x0000000405047219 */ /* 0x000fc800000006ff */
[----:B------:R-:W-:-:S05]  /*0280*/  LOP3.LUT R3, R4, R3, RZ, 0xfc, !PT ;  /* 0x0000000304037212 */ /* 0x000fca00078efcff */
[----:B------:R2:W-:Y:S04]  /*0290*/  ATOMS.OR RZ, [UR5], R3 ;  /* 0x00000003ffff798c */ /* 0x0005e8000b000005 */
[----:B------:R2:W-:Y:S01]  /*02a0*/  STS [UR4], R2 ;  /* 0x00000002ff007988 */ /* 0x0005e20008000804 */
[----:B------:R-:W-:Y:S05]  /*02b0*/  BRA `(.L_x_2) ;  /* 0x0000000000107947 */ /* 0x000fea0003800000 */
.L_x_1:
[----:B------:R-:W-:Y:S01]  /*02c0*/  IMAD.MOV.U32 R3, RZ, RZ, -0x1 ;  /* 0xffffffffff037424 */ /* 0x000fe200078e00ff */
[----:B------:R-:W-:-:S04]  /*02d0*/  MOV R2, 0x300 ;  /* 0x0000030000027802 */ /* 0x000fc80000000f00 */
[----:B------:R2:W-:Y:S03]  /*02e0*/  STS [UR4], R3 ;  /* 0x00000003ff007988 */ /* 0x0005e60008000804 */
[----:B-12---:R-:W-:Y:S05]  /*02f0*/  CALL.REL.NOINC `($__internal_1_$__cuda_sm10x_tcgen05_guardrail_trap_phase_invalid_during_alloc) ;  /* 0x0000002c00a47944 */ /* 0x006fea0003c00000 */
.L_x_2:
[----:B------:R-:W-:Y:S05]  /*0300*/  WARPSYNC.ALL ;  /* 0x0000000000007948 */ /* 0x000fea0003800000 */
[----:B------:R-:W-:Y:S01]  /*0310*/  NOP ;  /* 0x0000000000007918 */ /* 0x000fe20000000000 */
.L_x_0:
[----:B------:R-:W3:Y:S08]  /*0320*/  S2UR UR4, SR_CgaCtaId ;  /* 0x00000000000479c3 */ /* 0x000ef00000008800 */
[----:B------:R-:W-:Y:S01]  /*0330*/  BAR.SYNC.DEFER_BLOCKING 0x0 ;  /* 0x0000000000007b1d */ /* 0x000fe20000010000 */
[----:B------:R-:W-:-:S05]  /*0340*/  LOP3.LUT R10, R0, 0x7f, RZ, 0xc0, !PT ;  /* 0x0000007f000a7812 */ /* 0x000fca00078ec0ff */
[----:B------:R-:W-:Y:S02]  /*0350*/  UMOV UR11, 0x400 ;  /* 0x00000400000b7882 */ /* 0x000fe40000000000 */
[----:B------:R-:W4:Y:S08]  /*0360*/  LDC R4, c[0x0][0x398] ;  /* 0x0000e600ff047b82 */ /* 0x000f300000000800 */
[----:B------:R-:W5:Y:S01]  /*0370*/  LDC R13, c[0x0][0x3a0] ;  /* 0x0000e800ff0d7b82 */ /* 0x000f620000000800 */
[----:B---3--:R-:W-:-:S07]  /*0380*/  ULEA UR11, UR4, UR11, 0x18 ;  /* 0x0000000b040b7291 */ /* 0x008fce000f8ec0ff */
[----:B------:R-:W3:Y:S02]  /*0390*/  S2UR UR15, SR_CTAID.Y ;  /* 0x00000000000f79c3 */ /* 0x000ee40000002600 */
[----:B--2---:R-:W2:Y:S06]  /*03a0*/  LDS R3, [UR11] ;  /* 0x0000000bff037984 */ /* 0x004eac0008000800 */
[----:B------:R-:W-:Y:S06]  /*03b0*/  BAR.SYNC.DEFER_BLOCKING 0x0 ;  /* 0x0000000000007b1d */ /* 0x000fec0000010000 */
[----:B------:R-:W-:Y:S05]  /*03c0*/  @P1 BRA `(.L_x_5) ;  /* 0x0000000000181947 */ /* 0x000fea0003800000 */
[----:B------:R-:W-:Y:S01]  /*03d0*/  ELECT P0, URZ, PT ;  /* 0x0000000000ff782f */ /* 0x000fe20003800000 */
[----:B------:R-:W-:Y:S01]  /*03e0*/  IMAD.MOV.U32 R2, RZ, RZ, 0x1 ;  /* 0x00000001ff027424 */ /* 0x000fe200078e00ff */
[----:B------:R-:W-:Y:S01]  /*03f0*/  UMOV UR5, 0x40 ;  /* 0x0000004000057882 */ /* 0x000fe20000000000 */
[----:B------:R-:W-:Y:S01]  /*0400*/  UVIRTCOUNT.DEALLOC.SMPOOL 0x80 ;  /* 0x000000800000784c */ /* 0x000fe20000000000 */
[----:B------:R-:W-:-:S09]  /*0410*/  ULEA UR5, UR4, UR5, 0x18 ;  /* 0x0000000504057291 */ /* 0x000fd2000f8ec0ff */
[----:B------:R5:W-:Y:S03]  /*0420*/  @P0 STS.U8 [UR5], R2 ;  /* 0x00000002ff000988 */ /* 0x000be60008000005 */
.L_x_5:
[----:B------:R-:W5:Y:S01]  /*0430*/  S2UR UR4, SR_CTAID.Z ;  /* 0x00000000000479c3 */ /* 0x000f620000002700 */
[----:B------:R-:W4:Y:S01]  /*0440*/  LDCU UR5, c[0x0][0x370] ;  /* 0x00006e00ff0577ac */ /* 0x000f220008000800 */
[----:B------:R-:W-:Y:S01]  /*0450*/  ISETP.GE.U32.AND P0, PT, R10, 0x20, PT ;  /* 0x000000200a00780c */ /* 0x000fe20003f06070 */
[----:B----4-:R-:W-:Y:S01]  /*0460*/  VIADD R4, R4, 0xffffffff ;  /* 0xffffffff04047836 */ /* 0x010fe20000000000 */
[C---:B------:R-:W-:Y:S01]  /*0470*/  ISETP.NE.U32.AND P2, PT, R10.reuse, RZ, PT ;  /* 0x000000ff0a00720c */ /* 0x040fe20003f45070 */
[----:B------:R-:W5:Y:S01]  /*0480*/  LDCU UR6, c[0x0][0x374] ;  /* 0x00006e80ff0677ac */ /* 0x000f620008000800 */
[----:B------:R-:W-:Y:S01]  /*0490*/  LEA R11, R10, UR11, 0x2 ;  /* 0x0000000b0a0b7c11 */ /* 0x000fe2000f8e10ff */
[----:B-----5:R-:W-:Y:S01]  /*04a0*/  VIADD R12, R13, 0xffffffff ;  /* 0xffffffff0d0c7836 */ /* 0x020fe20000000000 */
[----:B------:R-:W4:Y:S01]  /*04b0*/  S2UR UR16, SR_CTAID.X ;  /* 0x00000000001079c3 */ /* 0x000f220000002500 */
[----:B------:R-:W5:Y:S01]  /*04c0*/  LDCU.64 UR12, c[0x0][0x3c0] ;  /* 0x00007800ff0c77ac */ /* 0x000f620008000a00 */
[----:B--2---:R-:W-:Y:S01]  /*04d0*/  R2UR UR10, R3 ;  /* 0x00000000030a72ca */ /* 0x004fe200000e0000 */
[----:B------:R-:W-:Y:S04]  /*04e0*/  BSSY.RECONVERGENT B0, `(.L_x_6) ;  /* 0x0000011000007945 */ /* 0x000fe80003800200 */
[----:B------:R2:W-:Y:S01]  /*04f0*/  @!P0 STS [R11], RZ ;  /* 0x000000ff0b008388 */ /* 0x0005e20000000800 */
[----:B------:R-:W-:-:S03]  /*0500*/  NOP ;  /* 0x0000000000007918 */ /* 0x000fc60000000000 */
[----:B------:R2:W-:Y:S01]  /*0510*/  @!P2 STS [UR11+0x24], R4 ;  /* 0x00002404ff00a988 */ /* 0x0005e2000800080b */
[----:B---3--:R-:W-:-:S03]  /*0520*/  UIMAD UR4, UR4, UR6, UR15 ;  /* 0x00000006040472a4 */ /* 0x008fc6000f8e020f */
[----:B------:R2:W-:Y:S01]  /*0530*/  @!P2 STS [UR11+0x20], R12 ;  /* 0x0000200cff00a988 */ /* 0x0005e2000800080b */
[----:B----4-:R-:W-:-:S04]  /*0540*/  UIMAD UR4, UR4, UR5, UR16 ;  /* 0x00000005040472a4 */ /* 0x010fc8000f8e0210 */
[----:B------:R-:W-:-:S04]  /*0550*/  UIMAD UR4, UR4, 0x180, URZ ;  /* 0x00000180040478a4 */ /* 0x000fc8000f8e02ff */
[----:B-----5:R-:W-:-:S04]  /*0560*/  UIADD3 UR8, UP0, UPT, UR4, UR12, URZ ;  /* 0x0000000c04087290 */ /* 0x020fc8000ff1e0ff */
[----:B------:R-:W-:Y:S01]  /*0570*/  ULEA.HI.X.SX32 UR9, UR4, UR13, 0x1, UP0 ;  /* 0x0000000d04097291 */ /* 0x000fe200080f0eff */
[----:B--2---:R-:W-:Y:S11]  /*0580*/  @P2 BRA `(.L_x_7) ;  /* 0x0000000000182947 */ /* 0x004ff60003800000 */
[----:B------:R-:W2:Y:S01]  /*0590*/  LDS R2, [UR11+0x8] ;  /* 0x0000080bff027984 */ /* 0x000ea20008000800 */
[----:B------:R-:W3:Y:S01]  /*05a0*/  LDC.64 R6, c[0x0][0x380] ;  /* 0x0000e000ff067b82 */ /* 0x000ee20000000a00 */
[----:B------:R-:W-:Y:S02]  /*05b0*/  IMAD.MOV.U32 R3, RZ, RZ, 0x70 ;  /* 0x00000070ff037424 */ /* 0x000fe400078e00ff */
[----:B---3--:R3:W-:Y:S03]  /*05c0*/  STS.64 [UR11], R6 ;  /* 0x00000006ff007988 */ /* 0x0087e60008000a0b */
[----:B--2---:R-:W-:-:S05]  /*05d0*/  LOP3.LUT R2, R2, 0x10, R3, 0xd8, !PT ;  /* 0x0000001002027812 */ /* 0x004fca00078ed803 */
[----:B------:R3:W-:Y:S02]  /*05e0*/  STS [UR11+0x8], R2 ;  /* 0x00000802ff007988 */ /* 0x0007e4000800080b */
.L_x_7:
[----:B------:R-:W-:Y:S05]  /*05f0*/  BSYNC.RECONVERGENT B0 ;  /* 0x0000000000007941 */ /* 0x000fea0003800200 */
.L_x_6:
[----:B------:R-:W-:Y:S04]  /*0600*/  BSSY.RECONVERGENT B0, `(.L_x_8) ;  /* 0x000000a000007945 */ /* 0x000fe80003800200 */
[----:B------:R-:W-:Y:S05]  /*0610*/  @P2 BRA `(.L_x_9) ;  /* 0x0000000000202947 */ /* 0x000fea0003800000 */
[----:B---3--:R-:W2:Y:S01]  /*0620*/  LDS R2, [UR11+0x34] ;  /* 0x0000340bff027984 */ /* 0x008ea20008000800 */
[----:B------:R-:W-:Y:S02]  /*0630*/  IMAD.MOV.U32 R3, RZ, RZ, 0x3f000000 ;  /* 0x3f000000ff037424 */ /* 0x000fe400078e00ff */
[----:B------:R-:W-:Y:S01]  /*0640*/  @!P2 IMAD.MOV.U32 R5, RZ, RZ, 0x3f ;  /* 0x0000003fff05a424 */ /* 0x000fe200078e00ff */
[----:B------:R-:W3:Y:S02]  /*0650*/  @!P2 LDS R6, [UR11+0x38] ;  /* 0x0000380bff06a984 */ /* 0x000ee40008000800 */
[----:B--2---:R-:W-:Y:S02]  /*0660*/  LOP3.LUT R2, R2, 0xff000000, R3, 0xb8, !PT ;  /* 0xff00000002027812 */ /* 0x004fe400078eb803 */
[----:B---3--:R-:W-:-:S03]  /*0670*/  @!P2 LOP3.LUT R3, R6, 0xff, R5, 0xb8, !PT ;  /* 0x000000ff0603a812 */ /* 0x008fc600078eb805 */
[----:B------:R2:W-:Y:S04]  /*0680*/  STS [UR11+0x34], R2 ;  /* 0x00003402ff007988 */ /* 0x0005e8000800080b */
[----:B------:R2:W-:Y:S02]  /*0690*/  @!P2 STS [UR11+0x38], R3 ;  /* 0x00003803ff00a988 */ /* 0x0005e4000800080b */
.L_x_9:
[----:B------:R-:W-:Y:S05]  /*06a0*/  BSYNC.RECONVERGENT B0 ;  /* 0x0000000000007941 */ /* 0x000fea0003800200 */
.L_x_8:
[----:B------:R-:W-:Y:S04]  /*06b0*/  BSSY.RECONVERGENT B0, `(.L_x_10) ;  /* 0x000000e000007945 */ /* 0x000fe80003800200 */
[----:B------:R-:W-:Y:S05]  /*06c0*/  @P2 BRA `(.L_x_11) ;  /* 0x0000000000302947 */ /* 0x000fea0003800000 */
[----:B--2---:R-:W2:Y:S01]  /*06d0*/  LDS R3, [UR11+0x34] ;  /* 0x0000340bff037984 */ /* 0x004ea20008000800 */
[----:B------:R-:W4:Y:S03]  /*06e0*/  LDC.64 R8, c[0x0][0x3a8] ;  /* 0x0000ea00ff087b82 */ /* 0x000f260000000a00 */
[----:B---3--:R-:W3:Y:S01]  /*06f0*/  LDS R2, [UR11+0x1c] ;  /* 0x00001c0bff027984 */ /* 0x008ee20008000800 */
[C---:B----4-:R-:W-:Y:S01]  /*0700*/  SHF.L.U64.HI R6, R8.reuse, 0x1, R9 ;  /* 0x0000000108067819 */ /* 0x050fe20000010209 */
[----:B------:R-:W-:-:S03]  /*0710*/  IMAD.SHL.U32 R5, R8, 0x2, RZ ;  /* 0x0000000208057824 */ /* 0x000fc600078e00ff */
[--C-:B------:R-:W-:Y:S02]  /*0720*/  SHF.R.U32.HI R7, RZ, 0x4, R6.reuse ;  /* 0x00000004ff077819 */ /* 0x100fe40000011606 */
[----:B------:R-:W-:-:S05]  /*0730*/  SHF.R.U64 R5, R5, 0x4, R6 ;  /* 0x0000000405057819 */ /* 0x000fca0000001206 */
[----:B------:R4:W-:Y:S01]  /*0740*/  STS [UR11+0xc], R5 ;  /* 0x00000c05ff007988 */ /* 0x0009e2000800080b */
[----:B--2---:R-:W-:Y:S02]  /*0750*/  LOP3.LUT R3, R3, 0x7, RZ, 0xb8, !PT ;  /* 0x0000000703037812 */ /* 0x004fe400078eb8ff */
[----:B---3--:R-:W-:-:S03]  /*0760*/  LOP3.LUT R2, R2, 0xf, R7, 0xb8, !PT ;  /* 0x0000000f02027812 */ /* 0x008fc600078eb807 */
[----:B------:R4:W-:Y:S04]  /*0770*/  STS [UR11+0x34], R3 ;  /* 0x00003403ff007988 */ /* 0x0009e8000800080b */
[----:B------:R4:W-:Y:S02]  /*0780*/  STS [UR11+0x1c], R2 ;  /* 0x00001c02ff007988 */ /* 0x0009e4000800080b */
.L_x_11:
[----:B------:R-:W-:Y:S05]  /*0790*/  BSYNC.RECONVERGENT B0 ;  /* 0x0000000000007941 */ /* 0x000fea0003800200 */
.L_x_10:
[----:B------:R-:W-:Y:S04]  /*07a0*/  BSSY.RECONVERGENT B1, `(.L_x_12) ;  /* 0x000001a000017945 */ /* 0x000fe80003800200 */
[----:B------:R-:W-:Y:S04]  /*07b0*/  BSSY.RELIABLE B0, `(.L_x_13) ;  /* 0x0000015000007945 */ /* 0x000fe80003800100 */
[----:B------:R-:W-:Y:S05]  /*07c0*/  @P2 BRA `(.L_x_14) ;  /* 0x0000000000202947 */ /* 0x000fea0003800000 */
[----:B--234-:R-:W2:Y:S02]  /*07d0*/  LDS R2, [UR11+0x34] ;  /* 0x0000340bff027984 */ /* 0x01cea40008000800 */
[----:B--2---:R-:W-:-:S05]  /*07e0*/  LOP3.LUT R2, R2, 0x38, RZ, 0xb8, !PT ;  /* 0x0000003802027812 */ /* 0x004fca00078eb8ff */
[----:B------:R2:W-:Y:S01]  /*07f0*/  STS [UR11+0x34], R2 ;  /* 0x00003402ff007988 */ /* 0x0005e2000800080b */
[----:B------:R-:W-:Y:S05]  /*0800*/  @P2 BRA `(.L_x_15) ;  /* 0x0000000000202947 */ /* 0x000fea0003800000 */
[----:B--2---:R-:W2:Y:S01]  /*0810*/  LDS R2, [UR11+0x8] ;  /* 0x0000080bff027984 */ /* 0x004ea20008000800 */
[----:B------:R-:W-:-:S05]  /*0820*/  IMAD.MOV.U32 R3, RZ, RZ, 0x780 ;  /* 0x00000780ff037424 */ /* 0x000fca00078e00ff */
[----:B--2---:R-:W-:-:S05]  /*0830*/  LOP3.LUT R2, R2, 0x300, R3, 0xd8, !PT ;  /* 0x0000030002027812 */ /* 0x004fca00078ed803 */
[----:B------:R5:W-:Y:S02]  /*0840*/  STS [UR11+0x8], R2 ;  /* 0x00000802ff007988 */ /* 0x000be4000800080b */
.L_x_14:
[----:B------:R-:W-:Y:S05]  /*0850*/  @P2 BRA `(.L_x_16) ;  /* 0x0000000000282947 */ /* 0x000fea0003800000 */
[----:B--2345:R-:W2:Y:S02]  /*0860*/  LDS R2, [UR11+0x8] ;  /* 0x0000080bff027984 */ /* 0x03cea40008000800 */
[----:B--2---:R-:W-:-:S05]  /*0870*/  LOP3.LUT R2, R2, 0x1800, RZ, 0xb8, !PT ;  /* 0x0000180002027812 */ /* 0x004fca00078eb8ff */
[----:B------:R3:W-:Y:S02]  /*0880*/  STS [UR11+0x8], R2 ;  /* 0x00000802ff007988 */ /* 0x0007e4000800080b */
.L_x_15:
[----:B------:R-:W-:Y:S05]  /*0890*/  @P2 BREAK.RELIABLE B0 ;  /* 0x0000000000002942 */ /* 0x000fea0003800100 */
[----:B------:R-:W-:Y:S05]  /*08a0*/  @P2 BRA `(.L_x_17) ;  /* 0x0000000000242947 */ /* 0x000fea0003800000 */
[----:B------:R-:W4:Y:S01]  /*08b0*/  LDS R3, [UR11+0x8] ;  /* 0x0000080bff037984 */ /* 0x000f220008000800 */
[----:B--23--:R-:W-:-:S05]  /*08c0*/  IMAD.MOV.U32 R2, RZ, RZ, 0x6000 ;  /* 0x00006000ff027424 */ /* 0x00cfca00078e00ff */
[----:B----4-:R-:W-:-:S04]  /*08d0*/  LOP3.LUT R2, R3, 0x6000, R2, 0xd8, !PT ;  /* 0x0000600003027812 */ /* 0x010fc800078ed802 */
[----:B------:R-:W-:-:S05]  /*08e0*/  LOP3.LUT R2, R2, 0x400000, RZ, 0xb8, !PT ;  /* 0x0040000002027812 */ /* 0x000fca00078eb8ff */
[----:B------:R2:W-:Y:S02]  /*08f0*/  STS [UR11+0x8], R2 ;  /* 0x00000802ff007988 */ /* 0x0005e4000800080b */
.L_x_16:
[----:B------:R-:W-:Y:S05]  /*0900*/  BSYNC.RELIABLE B0 ;  /* 0x0000000000007941 */ /* 0x000fea0003800100 */
.L_x_13:
[----:B--2345:R-:W2:Y:S02]  /*0910*/  @!P2 LDS R2, [UR11+0x8] ;  /* 0x0000080bff02a984 */ /* 0x03cea40008000800 */
[----:B--2---:R-:W-:-:S05]  /*0920*/  @!P2 LOP3.LUT R2, R2, 0x8000, RZ, 0xb8, !PT ;  /* 0x000080000202a812 */ /* 0x004fca00078eb8ff */
[----:B------:R4:W-:Y:S02]  /*0930*/  @!P2 STS [UR11+0x8], R2 ;  /* 0x00000802ff00a988 */ /* 0x0009e4000800080b */
.L_x_17:
[----:B------:R-:W-:Y:S05]  /*0940*/  BSYNC.RECONVERGENT B1 ;  /* 0x0000000000017941 */ /* 0x000fea0003800200 */
.L_x_12:
[----:B------:R-:W-:Y:S05]  /*0950*/  WARPSYNC.ALL ;  /* 0x0000000000007948 */ /* 0x000fea0003800000 */
[----:B------:R-:W-:Y:S01]  /*0960*/  NOP ;  /* 0x0000000000007918 */ /* 0x000fe20000000000 */
[----:B------:R-:W5:Y:S02]  /*0970*/  LDC R5, c[0x0][0x39c] ;  /* 0x0000e700ff057b82 */ /* 0x000f640000000800 */
[----:B-----5:R-:W-:Y:S01]  /*0980*/  VIADD R5, R5, 0xffffffff ;  /* 0xffffffff05057836 */ /* 0x020fe20000000000 */
[----:B------:R-:W-:Y:S06]  /*0990*/  @P0 BRA `(.L_x_18) ;  /* 0x0000000000300947 */ /* 0x000fec0003800000 */
[----:B--234-:R-:W2:Y:S01]  /*09a0*/  S2R R2, SR_LANEID ;  /* 0x0000000000027919 */ /* 0x01cea20000000000 */
[----:B------:R-:W-:Y:S05]  /*09b0*/  WARPSYNC.ALL ;  /* 0x0000000000007948 */ /* 0x000fea0003800000 */
[----:B------:R-:W-:Y:S01]  /*09c0*/  NOP ;  /* 0x0000000000007918 */ /* 0x000fe20000000000 */
[----:B--2---:R-:W-:-:S05]  /*09d0*/  IMAD.SHL.U32 R6, R2, 0x4, RZ ;  /* 0x0000000402067824 */ /* 0x004fca00078e00ff */
[----:B------:R-:W2:Y:S01]  /*09e0*/  LDS R7, [R6+UR11] ;  /* 0x0000000b06077984 */ /* 0x000ea20008000800 */
[----:B------:R-:W-:-:S05]  /*09f0*/  IADD3 R2, P3, PT, R6, UR8, RZ ;  /* 0x0000000806027c10 */ /* 0x000fca000ff7e0ff */
[----:B------:R-:W-:-:S05]  /*0a00*/  IMAD.X R3, RZ, RZ, UR9, P3 ;  /* 0x00000009ff037e24 */ /* 0x000fca00098e06ff */
[----:B--2---:R5:W2:Y:S01]  /*0a10*/  ATOMG.E.EXCH.STRONG.GPU PT, RZ, [R2], R7 ;  /* 0x0000000702ff73a8 */ /* 0x004aa200041ee100 */
[----:B------:R-:W-:-:S04]  /*0a20*/  DEPBAR {5,4,3,2,1,0} ;  /* 0x0000003f0000791a */ /* 0x000fc80000000000 */
[----:B------:R-:W3:Y:S02]  /*0a30*/  CCTL.E.C.LDCU.IV.DEEP [UR8] ;  /* 0x0000000008007540 */ /* 0x000ee40009c08000 */
[----:B---3--:R5:W-:Y:S01]  /*0a40*/  UTMACCTL.IV [UR8] ;  /* 0x00000000080079b9 */ /* 0x008be20008000000 */
[----:B------:R-:W-:Y:S01]  /*0a50*/  NOP ;  /* 0x0000000000007918 */ /* 0x000fe20000000000 */
.L_x_18:
[----:B------:R-:W-:Y:S05]  /*0a60*/  @P0 BRA `(.L_x_19) ;  /* 0x00000000000c0947 */ /* 0x000fea0003800000 */
[----:B------:R0:W-:Y:S01]  /*0a70*/  UTMACMDFLUSH ;  /* 0x00000000000079b7 */ /* 0x0001e20000000000 */
[----:B------:R-:W-:Y:S05]  /*0a80*/  @P0 BRA `(.L_x_19) ;  /* 0x0000000000040947 */ /* 0x000fea0003800000 */
[----:B------:R-:W-:-:S04]  /*0a90*/  DEPBAR.LE SB0, 0x0 ;  /* 0x000080000000791a */ /* 0x000fc80000000000 */
.L_x_19:
[----:B------:R-:W-:Y:S05]  /*0aa0*/  WARPSYNC.ALL ;  /* 0x0000000000007948 */ /* 0x000fea0003800000 */
[----:B------:R-:W-:Y:S01]  /*0ab0*/  NOP ;  /* 0x0000000000007918 */ /* 0x000fe20000000000 */
[----:B--2---:R-:W-:Y:S06]  /*0ac0*/  BAR.SYNC.DEFER_BLOCKING 0x0 ;  /* 0x0000000000007b1d */ /* 0x004fec0000010000 */
[----:B------:R-:W-:Y:S02]  /*0ad0*/  BSSY.RECONVERGENT B1, `(.L_x_20) ;  /* 0x000000b000017945 */ /* 0x000fe40003800200 */
[----:B------:R-:W-:Y:S06]  /*0ae0*/  BAR.SYNC.DEFER_BLOCKING 0x0 ;  /* 0x0000000000007b1d */ /* 0x000fec0000010000 */
[----:B------:R2:W-:Y:S01]  /*0af0*/  @!P0 STS [R11], RZ ;  /* 0x000000ff0b008388 */ /* 0x0005e20000000800 */
[----:B------:R-:W-:Y:S01]  /*0b00*/  NOP ;  /* 0x0000000000007918 */ /* 0x000fe20000000000 */
[----:B------:R-:W-:Y:S05]  /*0b10*/  @P2 BRA `(.L_x_21) ;  /* 0x0000000000182947 */ /* 0x000fea0003800000 */
[----:B---345:R-:W3:Y:S01]  /*0b20*/  LDS R2, [UR11+0x8] ;  /* 0x0000080bff027984 */ /* 0x038ee20008000800 */
[----:B------:R-:W4:Y:S01]  /*0b30*/  LDC.64 R6, c[0x0][0x388] ;  /* 0x0000e200ff067b82 */ /* 0x000f220000000a00 */
[----:B------:R-:W-:Y:S02]  /*0b40*/  IMAD.MOV.U32 R3, RZ, RZ, 0x70 ;  /* 0x00000070ff037424 */ /* 0x000fe400078e00ff */
[----:B----4-:R4:W-:Y:S03]  /*0b50*/  STS.64 [UR11], R6 ;  /* 0x00000006ff007988 */ /* 0x0109e60008000a0b */
[----:B---3--:R-:W-:-:S05]  /*0b60*/  LOP3.LUT R2, R2, 0x10, R3, 0xd8, !PT ;  /* 0x0000001002027812 */ /* 0x008fca00078ed803 */
[----:B------:R4:W-:Y:S02]  /*0b70*/  STS [UR11+0x8], R2 ;  /* 0x00000802ff007988 */ /* 0x0009e4000800080b */
.L_x_21:
[----:B-----5:R-:W-:Y:S05]  /*0b80*/  BSYNC.RECONVERGENT B1 ;  /* 0x0000000000017941 */ /* 0x020fea0003800200 */
.L_x_20:
[----:B------:R-:W-:Y:S04]  /*0b90*/  BSSY.RECONVERGENT B1, `(.L_x_22) ;  /* 0x000000a000017945 */ /* 0x000fe80003800200 */
[----:B------:R-:W-:Y:S05]  /*0ba0*/  @P2 BRA `(.L_x_23) ;  /* 0x0000000000202947 */ /* 0x000fea0003800000 */
[----:B---34-:R-:W3:Y:S01]  /*0bb0*/  LDS R2, [UR11+0x34] ;  /* 0x0000340bff027984 */ /* 0x018ee20008000800 */
[----:B------:R-:W-:Y:S02]  /*0bc0*/  IMAD.MOV.U32 R7, RZ, RZ, 0x3f000000 ;  /* 0x3f000000ff077424 */ /* 0x000fe400078e00ff */
[----:B------:R-:W-:Y:S01]  /*0bd0*/  @!P2 IMAD.MOV.U32 R3, RZ, RZ, 0x7f ;  /* 0x0000007fff03a424 */ /* 0x000fe200078e00ff */
[----:B------:R-:W4:Y:S02]  /*0be0*/  @!P2 LDS R6, [UR11+0x38] ;  /* 0x0000380bff06a984 */ /* 0x000f240008000800 */
[----:B---3--:R-:W-:Y:S02]  /*0bf0*/  LOP3.LUT R2, R2, 0xff000000, R7, 0xb8, !PT ;  /* 0xff00000002027812 */ /* 0x008fe400078eb807 */
[----:B----4-:R-:W-:-:S03]  /*0c00*/  @!P2 LOP3.LUT R3, R6, 0xff, R3, 0xb8, !PT ;  /* 0x000000ff0603a812 */ /* 0x010fc600078eb803 */
[----:B------:R5:W-:Y:S04]  /*0c10*/  STS [UR11+0x34], R2 ;  /* 0x00003402ff007988 */ /* 0x000be8000800080b */
[----:B------:R5:W-:Y:S02]  /*0c20*/  @!P2 STS [UR11+0x38], R3 ;  /* 0x00003803ff00a988 */ /* 0x000be4000800080b */
.L_x_23:
[----:B------:R-:W-:Y:S05]  /*0c30*/  BSYNC.RECONVERGENT B1 ;  /* 0x0000000000017941 */ /* 0x000fea0003800200 */
.L_x_22:
[----:B------:R-:W-:Y:S04]  /*0c40*/  BSSY.RECONVERGENT B1, `(.L_x_24) ;  /* 0x0000004000017945 */ /* 0x000fe80003800200 */
[----:B------:R-:W-:Y:S05]  /*0c50*/  @P2 BRA `(.L_x_25) ;  /* 0x0000000000082947 */ /* 0x000fea0003800000 */
[----:B------:R2:W-:Y:S04]  /*0c60*/  STS [UR11+0x24], R12 ;  /* 0x0000240cff007988 */ /* 0x0005e8000800080b */
[----:B------:R2:W-:Y:S02]  /*0c70*/  STS [UR11+0x20], R5 ;  /* 0x00002005ff007988 */ /* 0x0005e4000800080b */
.L_x_25:
[----:B------:R-:W-:Y:S05]  /*0c80*/  BSYNC.RECONVERGENT B1 ;  /* 0x0000000000017941 */ /* 0x000fea0003800200 */
.L_x_24:
[----:B------:R-:W-:Y:S04]  /*0c90*/  BSSY.RECONVERGENT B1, `(.L_x_26) ;  /* 0x000000e000017945 */ /* 0x000fe80003800200 */
[----:B------:R-:W-:Y:S05]  /*0ca0*/  @P2 BRA `(.L_x_27) ;  /* 0x0000000000302947 */ /* 0x000fea0003800000 */
[----:B-----5:R-:W5:Y:S01]  /*0cb0*/  LDS R3, [UR11+0x34] ;  /* 0x0000340bff037984 */ /* 0x020f620008000800 */
[----:B----4-:R-:W4:Y:S03]  /*0cc0*/  LDC.64 R6, c[0x0][0x3b0] ;  /* 0x0000ec00ff067b82 */ /* 0x010f260000000a00 */
[----:B---3--:R-:W3:Y:S01]  /*0cd0*/  LDS R2, [UR11+0x1c] ;  /* 0x00001c0bff027984 */ /* 0x008ee20008000800 */
[C---:B----4-:R-:W-:Y:S01]  /*0ce0*/  SHF.L.U64.HI R7, R6.reuse, 0x1, R7 ;  /* 0x0000000106077819 */ /* 0x050fe20000010207 */
[----:B------:R-:W-:-:S03]  /*0cf0*/  IMAD.SHL.U32 R6, R6, 0x2, RZ ;  /* 0x0000000206067824 */ /* 0x000fc600078e00ff */
[--C-:B------:R-:W-:Y:S02]  /*0d00*/  SHF.R.U32.HI R9, RZ, 0x4, R7.reuse ;  /* 0x00000004ff097819 */ /* 0x100fe40000011607 */
[----:B------:R-:W-:-:S05]  /*0d10*/  SHF.R.U64 R6, R6, 0x4, R7 ;  /* 0x0000000406067819 */ /* 0x000fca0000001207 */
[----:B------:R4:W-:Y:S01]  /*0d20*/  STS [UR11+0xc], R6 ;  /* 0x00000c06ff007988 */ /* 0x0009e2000800080b */
[----:B-----5:R-:W-:Y:S02]  /*0d30*/  LOP3.LUT R3, R3, 0x7, RZ, 0xb8, !PT ;  /* 0x0000000703037812 */ /* 0x020fe400078eb8ff */
[----:B---3--:R-:W-:-:S03]  /*0d40*/  LOP3.LUT R2, R2, 0xf, R9, 0xb8, !PT ;  /* 0x0000000f02027812 */ /* 0x008fc600078eb809 */
[----:B------:R4:W-:Y:S04]  /*0d50*/  STS [UR11+0x34], R3 ;  /* 0x00003403ff007988 */ /* 0x0009e8000800080b */
[----:B------:R4:W-:Y:S02]  /*0d60*/  STS [UR11+0x1c], R2 ;  /* 0x00001c02ff007988 */ /* 0x0009e4000800080b */
.L_x_27:
[----:B------:R-:W-:Y:S05]  /*0d70*/  BSYNC.RECONVERGENT B1 ;  /* 0x0000000000017941 */ /* 0x000fea0003800200 */
.L_x_26:
[----:B------:R-:W-:Y:S04]  /*0d80*/  BSSY.RECONVERGENT B2, `(.L_x_28) ;  /* 0x000001a000027945 */ /* 0x000fe80003800200 */
[----:B------:R-:W-:Y:S04]  /*0d90*/  BSSY.RELIABLE B1, `(.L_x_29) ;  /* 0x0000015000017945 */ /* 0x000fe80003800100 */
[----:B------:R-:W-:Y:S05]  /*0da0*/  @P2 BRA `(.L_x_30) ;  /* 0x0000000000202947 */ /* 0x000fea0003800000 */
[----:B---345:R-:W3:Y:S02]  /*0db0*/  LDS R2, [UR11+0x34] ;  /* 0x0000340bff027984 */ /* 0x038ee40008000800 */
[----:B---3--:R-:W-:-:S05]  /*0dc0*/  LOP3.LUT R2, R2, 0x38, RZ, 0xb8, !PT ;  /* 0x0000003802027812 */ /* 0x008fca00078eb8ff */
[----:B------:R3:W-:Y:S01]  /*0dd0*/  STS [UR11+0x34], R2 ;  /* 0x00003402ff007988 */ /* 0x0007e2000800080b */
[----:B------:R-:W-:Y:S05]  /*0de0*/  @P2 BRA `(.L_x_31) ;  /* 0x0000000000202947 */ /* 0x000fea0003800000 */
[----:B---3--:R-:W3:Y:S01]  /*0df0*/  LDS R2, [UR11+0x8] ;  /* 0x0000080bff027984 */ /* 0x008ee20008000800 */
[----:B------:R-:W-:-:S05]  /*0e00*/  IMAD.MOV.U32 R3, RZ, RZ, 0x780 ;  /* 0x00000780ff037424 */ /* 0x000fca00078e00ff */
[----:B---3--:R-:W-:-:S05]  /*0e10*/  LOP3.LUT R2, R2, 0x300, R3, 0xd8, !PT ;  /* 0x0000030002027812 */ /* 0x008fca00078ed803 */
[----:B------:R3:W-:Y:S02]  /*0e20*/  STS [UR11+0x8], R2 ;  /* 0x00000802ff007988 */ /* 0x0007e4000800080b */
.L_x_30:
[----:B------:R-:W-:Y:S05]  /*0e30*/  @P2 BRA `(.L_x_32) ;  /* 0x0000000000282947 */ /* 0x000fea0003800000 */
[----:B---345:R-:W3:Y:S02]  /*0e40*/  LDS R2, [UR11+0x8] ;  /* 0x0000080bff027984 */ /* 0x038ee40008000800 */
[----:B---3--:R-:W-:-:S05]  /*0e50*/  LOP3.LUT R2, R2, 0x1800, RZ, 0xb8, !PT ;  /* 0x0000180002027812 */ /* 0x008fca00078eb8ff */
[----:B------:R4:W-:Y:S02]  /*0e60*/  STS [UR11+0x8], R2 ;  /* 0x00000802ff007988 */ /* 0x0009e4000800080b */
.L_x_31:
[----:B------:R-:W-:Y:S05]  /*0e70*/  @P2 BREAK.RELIABLE B1 ;  /* 0x0000000000012942 */ /* 0x000fea0003800100 */
[----:B------:R-:W-:Y:S05]  /*0e80*/  @P2 BRA `(.L_x_33) ;  /* 0x0000000000242947 */ /* 0x000fea0003800000 */
[----:B---34-:R-:W3:Y:S01]  /*0e90*/  LDS R2, [UR11+0x8] ;  /* 0x0000080bff027984 */ /* 0x018ee20008000800 */
[----:B------:R-:W-:-:S05]  /*0ea0*/  IMAD.MOV.U32 R3, RZ, RZ, 0x6000 ;  /* 0x00006000ff037424 */ /* 0x000fca00078e00ff */
[----:B---3--:R-:W-:-:S04]  /*0eb0*/  LOP3.LUT R2, R2, 0x6000, R3, 0xd8, !PT ;  /* 0x0000600002027812 */ /* 0x008fc800078ed803 */
[----:B------:R-:W-:-:S05]  /*0ec0*/  LOP3.LUT R2, R2, 0x400000, RZ, 0xb8, !PT ;  /* 0x0040000002027812 */ /* 0x000fca00078eb8ff */
[----:B------:R3:W-:Y:S02]  /*0ed0*/  STS [UR11+0x8], R2 ;  /* 0x00000802ff007988 */ /* 0x0007e4000800080b */
.L_x_32:
[----:B------:R-:W-:Y:S05]  /*0ee0*/  BSYNC.RELIABLE B1 ;  /* 0x0000000000017941 */ /* 0x000fea0003800100 */
.L_x_29:
[----:B---345:R-:W3:Y:S02]  /*0ef0*/  @!P2 LDS R2, [UR11+0x8] ;  /* 0x0000080bff02a984 */ /* 0x038ee40008000800 */
[----:B---3--:R-:W-:-:S05]  /*0f00*/  @!P2 LOP3.LUT R2, R2, 0x8000, RZ, 0xb8, !PT ;  /* 0x000080000202a812 */ /* 0x008fca00078eb8ff */
[----:B------:R5:W-:Y:S02]  /*0f10*/  @!P2 STS [UR11+0x8], R2 ;  /* 0x00000802ff00a988 */ /* 0x000be4000800080b */
.L_x_33:
[----:B------:R-:W-:Y:S05]  /*0f20*/  BSYNC.RECONVERGENT B2 ;  /* 0x0000000000027941 */ /* 0x000fea0003800200 */
.L_x_28:
[----:B------:R-:W-:Y:S05]  /*0f30*/  WARPSYNC.ALL ;  /* 0x0000000000007948 */ /* 0x000fea0003800000 */
[----:B------:R-:W-:Y:S01]  /*0f40*/  NOP ;  /* 0x0000000000007918 */ /* 0x000fe20000000000 */
[----:B------:R-:W-:-:S04]  /*0f50*/  UIADD3 UR5, UPT, UPT, UR4, 0x80, URZ ;  /* 0x0000008004057890 */ /* 0x000fc8000fffe0ff */
[----:B------:R-:W-:-:S04]  /*0f60*/  UIADD3 UR34, UP0, UPT, UR5, UR12, URZ ;  /* 0x0000000c05227290 */ /* 0x000fc8000ff1e0ff */
[----:B------:R-:W-:Y:S01]  /*0f70*/  ULEA.HI.X.SX32 UR35, UR5, UR13, 0x1, UP0 ;  /* 0x0000000d05237291 */ /* 0x000fe200080f0eff */
[----:B------:R-:W-:Y:S11]  /*0f80*/  @P0 BRA `(.L_x_34) ;  /* 0x0000000000300947 */ /* 0x000ff60003800000 */
[----:B---345:R-:W3:Y:S01]  /*0f90*/  S2R R2, SR_LANEID ;  /* 0x0000000000027919 */ /* 0x038ee20000000000 */
[----:B------:R-:W-:Y:S05]  /*0fa0*/  WARPSYNC.ALL ;  /* 0x0000000000007948 */ /* 0x000fea0003800000 */
[----:B------:R-:W-:Y:S01]  /*0fb0*/  NOP ;  /* 0x0000000000007918 */ /* 0x000fe20000000000 */
[----:B---3--:R-:W-:-:S05]  /*0fc0*/  IMAD.SHL.U32 R6, R2, 0x4, RZ ;  /* 0x0000000402067824 */ /* 0x008fca00078e00ff */
[----:B------:R-:W3:Y:S01]  /*0fd0*/  LDS R7, [R6+UR11] ;  /* 0x0000000b06077984 */ /* 0x000ee20008000800 */
[----:B------:R-:W-:-:S05]  /*0fe0*/  IADD3 R2, P3, PT, R6, UR34, RZ ;  /* 0x0000002206027c10 */ /* 0x000fca000ff7e0ff */
[----:B------:R-:W-:-:S05]  /*0ff0*/  IMAD.X R3, RZ, RZ, UR35, P3 ;  /* 0x00000023ff037e24 */ /* 0x000fca00098e06ff */
[----:B---3--:R3:W4:Y:S01]  /*1000*/  ATOMG.E.EXCH.STRONG.GPU PT, RZ, [R2], R7 ;  /* 0x0000000702ff73a8 */ /* 0x00872200041ee100 */
[----:B------:R-:W-:-:S04]  /*1010*/  DEPBAR {5,4,3,2,1,0} ;  /* 0x0000003f0000791a */ /* 0x000fc80000000000 */
[----:B------:R-:W5:Y:S02]  /*1020*/  CCTL.E.C.LDCU.IV.DEEP [UR34] ;  /* 0x0000000022007540 */ /* 0x000f640009c08000 */
[----:B-----5:R3:W-:Y:S01]  /*1030*/  UTMACCTL.IV [UR34] ;  /* 0x00000000220079b9 */ /* 0x0207e20008000000 */
[----:B------:R-:W-:Y:S01]  /*1040*/  NOP ;  /* 0x0000000000007918 */ /* 0x000fe20000000000 */
.L_x_34:
[----:B------:R-:W-:Y:S05]  /*1050*/  @P0 BRA `(.L_x_35) ;  /* 0x00000000000c0947 */ /* 0x000fea0003800000 */
[----:B------:R0:W-:Y:S01]  /*1060*/  UTMACMDFLUSH ;  /* 0x00000000000079b7 */ /* 0x0001e20000000000 */
[----:B------:R-:W-:Y:S05]  /*1070*/  @P0 BRA `(.L_x_35) ;  /* 0x0000000000040947 */ /* 0x000fea0003800000 */
[----:B------:R-:W-:-:S04]  /*1080*/  DEPBAR.LE SB0, 0x0 ;  /* 0x000080000000791a */ /* 0x000fc80000000000 */
.L_x_35:
[----:B------:R-:W-:Y:S05]  /*1090*/  WARPSYNC.ALL ;  /* 0x0000000000007948 */ /* 0x000fea0003800000 */
[----:B------:R-:W-:Y:S01]  /*10a0*/  NOP ;  /* 0x0000000000007918 */ /* 0x000fe20000000000 */
[----:B----4-:R-:W-:Y:S06]  /*10b0*/  BAR.SYNC.DEFER_BLOCKING 0x0 ;  /* 0x0000000000007b1d */ /* 0x010fec0000010000 */
[----:B------:R-:W-:Y:S02]  /*10c0*/  BSSY.RECONVERGENT B2, `(.L_x_36) ;  /* 0x000000b000027945 */ /* 0x000fe40003800200 */
[----:B------:R-:W-:Y:S06]  /*10d0*/  BAR.SYNC.DEFER_BLOCKING 0x0 ;  /* 0x0000000000007b1d */ /* 0x000fec0000010000 */
[----:B------:R4:W-:Y:S01]  /*10e0*/  @!P0 STS [R11], RZ ;  /* 0x000000ff0b008388 */ /* 0x0009e20000000800 */
[----:B------:R-:W-:Y:S01]  /*10f0*/  NOP ;  /* 0x0000000000007918 */ /* 0x000fe20000000000 */
[----:B------:R-:W-:Y:S05]  /*1100*/  @P2 BRA `(.L_x_37) ;  /* 0x0000000000182947 */ /* 0x000fea0003800000 */
[----:B---3-5:R-:W3:Y:S01]  /*1110*/  LDS R2, [UR11+0x8] ;  /* 0x0000080bff027984 */ /* 0x028ee20008000800 */
[----:B------:R-:W5:Y:S01]  /*1120*/  LDC.64 R6, c[0x0][0x390] ;  /* 0x0000e400ff067b82 */ /* 0x000f620000000a00 */
[----:B------:R-:W-:Y:S02]  /*1130*/  IMAD.MOV.U32 R3, RZ, RZ, 0x70 ;  /* 0x00000070ff037424 */ /* 0x000fe400078e00ff */
[----:B-----5:R5:W-:Y:S03]  /*1140*/  STS.64 [UR11], R6 ;  /* 0x00000006ff007988 */ /* 0x020be60008000a0b */
[----:B---3--:R-:W-:-:S05]  /*1150*/  LOP3.LUT R2, R2, 0x10, R3, 0xd8, !PT ;  /* 0x0000001002027812 */ /* 0x008fca00078ed803 */
[----:B------:R5:W-:Y:S02]  /*1160*/  STS [UR11+0x8], R2 ;  /* 0x00000802ff007988 */ /* 0x000be4000800080b */
.L_x_37:
[----:B---3--:R-:W-:Y:S05]  /*1170*/  BSYNC.RECONVERGENT B2 ;  /* 0x0000000000027941 */ /* 0x008fea0003800200 */
.L_x_36:
[----:B------:R-:W-:Y:S04]  /*1180*/  BSSY.RECONVERGENT B3, `(.L_x_38) ;  /* 0x0000011000037945 */ /* 0x000fe80003800200 */
[----:B------:R-:W-:Y:S04]  /*1190*/  BSSY.RELIABLE B2, `(.L_x_39) ;  /* 0x000000e000027945 */ /* 0x000fe80003800100 */
[----:B------:R-:W-:Y:S05]  /*11a0*/  @P2 BRA `(.L_x_40) ;  /* 0x0000000000242947 */ /* 0x000fea0003800000 */
[----:B-----5:R-:W3:Y:S01]  /*11b0*/  LDS R2, [UR11+0x34] ;  /* 0x0000340bff027984 */ /* 0x020ee20008000800 */
[----:B------:R-:W-:-:S05]  /*11c0*/  IMAD.MOV.U32 R3, RZ, RZ, 0x3f000000 ;  /* 0x3f000000ff037424 */ /* 0x000fca00078e00ff */
[----:B---3--:R-:W-:-:S05]  /*11d0*/  LOP3.LUT R2, R2, 0xff000000, R3, 0xb8, !PT ;  /* 0xff00000002027812 */ /* 0x008fca00078eb803 */
[----:B------:R3:W-:Y:S01]  /*11e0*/  STS [UR11+0x34], R2 ;  /* 0x00003402ff007988 */ /* 0x0007e2000800080b */
[----:B------:R-:W-:Y:S05]  /*11f0*/  @P2 BRA `(.L_x_41) ;  /* 0x00000000001c2947 */ /* 0x000fea0003800000 */
[----:B---3--:R-:W3:Y:S01]  /*1200*/  LDS R2, [UR11+0x38] ;  /* 0x0000380bff027984 */ /* 0x008ee20008000800 */
[----:B------:R-:W-:-:S05]  /*1210*/  IMAD.MOV.U32 R3, RZ, RZ, 0x3f ;  /* 0x0000003fff037424 */ /* 0x000fca00078e00ff */
[----:B---3--:R-:W-:-:S05]  /*1220*/  LOP3.LUT R2, R2, 0xff, R3, 0xb8, !PT ;  /* 0x000000ff02027812 */ /* 0x008fca00078eb803 */
[----:B------:R3:W-:Y:S02]  /*1230*/  STS [UR11+0x38], R2 ;  /* 0x00003802ff007988 */ /* 0x0007e4000800080b */
.L_x_40:
[----:B------:R-:W-:Y:S05]  /*1240*/  @P2 BREAK.RELIABLE B2 ;  /* 0x0000000000022942 */ /* 0x000fea0003800100 */
[----:B------:R-:W-:Y:S05]  /*1250*/  @P2 BRA `(.L_x_42) ;  /* 0x00000000000c2947 */ /* 0x000fea0003800000 */
[----:B------:R2:W-:Y:S02]  /*1260*/  STS [UR11+0x20], R5 ;  /* 0x00002005ff007988 */ /* 0x0005e4000800080b */
.L_x_41:
[----:B------:R-:W-:Y:S05]  /*1270*/  BSYNC.RELIABLE B2 ;  /* 0x0000000000027941 */ /* 0x000fea0003800100 */
.L_x_39:
[----:B------:R2:W-:Y:S02]  /*1280*/  @!P2 STS [UR11+0x24], R4 ;  /* 0x00002404ff00a988 */ /* 0x0005e4000800080b */
.L_x_42:
[----:B------:R-:W-:Y:S05]  /*1290*/  BSYNC.RECONVERGENT B3 ;  /* 0x0000000000037941 */ /* 0x000fea0003800200 */
.L_x_38:
[----:B------:R-:W-:Y:S05]  /*12a0*/  WARPSYNC.ALL ;  /* 0x0000000000007948 */ /* 0x000fea0003800000 */
[----:B------:R-:W-:Y:S01]  /*12b0*/  NOP ;  /* 0x0000000000007918 */ /* 0x000fe20000000000 */
[----:B------:R-:W-:Y:S04]  /*12c0*/  BSSY.RECONVERGENT B3, `(.L_x_43) ;  /* 0x000000e000037945 */ /* 0x000fe80003800200 */
[----:B------:R-:W-:Y:S05]  /*12d0*/  @P2 BRA `(.L_x_44) ;  /* 0x0000000000302947 */ /* 0x000fea0003800000 */
[----:B------:R-:W2:Y:S02]  /*12e0*/  LDS R3, [UR11+0x34] ;  /* 0x0000340bff037984 */ /* 0x000ea40008000800 */
[----:B--2---:R-:W2:Y:S02]  /*12f0*/  LDC.64 R4, c[0x0][0x3b8] ;  /* 0x0000ee00ff047b82 */ /* 0x004ea40000000a00 */
[----:B---3-5:R-:W3:Y:S01]  /*1300*/  LDS R2, [UR11+0x1c] ;  /* 0x00001c0bff027984 */ /* 0x028ee20008000800 */
[C---:B--2---:R-:W-:Y:S01]  /*1310*/  SHF.L.U64.HI R5, R4.reuse, 0x1, R5 ;  /* 0x0000000104057819 */ /* 0x044fe20000010205 */
[----:B------:R-:W-:-:S03]  /*1320*/  IMAD.SHL.U32 R4, R4, 0x2, RZ ;  /* 0x0000000204047824 */ /* 0x000fc600078e00ff */
[--C-:B------:R-:W-:Y:S02]  /*1330*/  SHF.R.U32.HI R7, RZ, 0x4, R5.reuse ;  /* 0x00000004ff077819 */ /* 0x100fe40000011605 */
[----:B------:R-:W-:-:S05]  /*1340*/  SHF.R.U64 R4, R4, 0x4, R5 ;  /* 0x0000000404047819 */ /* 0x000fca0000001205 */
[----:B------:R2:W-:Y:S01]  /*1350*/  STS [UR11+0xc], R4 ;  /* 0x00000c04ff007988 */ /* 0x0005e2000800080b */
[----:B------:R-:W-:Y:S02]  /*1360*/  LOP3.LUT R3, R3, 0x7, RZ, 0xb8, !PT ;  /* 0x0000000703037812 */ /* 0x000fe400078eb8ff */
[----:B---3--:R-:W-:-:S03]  /*1370*/  LOP3.LUT R2, R2, 0xf, R7, 0xb8, !PT ;  /* 0x0000000f02027812 */ /* 0x008fc600078eb807 */
[----:B------:R2:W-:Y:S04]  /*1380*/  STS [UR11+0x34], R3 ;  /* 0x00003403ff007988 */ /* 0x0005e8000800080b */
[----:B------:R2:W-:Y:S02]  /*1390*/  STS [UR11+0x1c], R2 ;  /* 0x00001c02ff007988 */ /* 0x0005e4000800080b */
.L_x_44:
[----:B------:R-:W-:Y:S05]  /*13a0*/  BSYNC.RECONVERGENT B3 ;  /* 0x0000000000037941 */ /* 0x000fea0003800200 */
.L_x_43:
[----:B------:R-:W-:Y:S04]  /*13b0*/  BSSY.RECONVERGENT B4, `(.L_x_45) ;  /* 0x000001a000047945 */ /* 0x000fe80003800200 */
[----:B------:R-:W-:Y:S04]  /*13c0*/  BSSY.RELIABLE B3, `(.L_x_46) ;  /* 0x0000015000037945 */ /* 0x000fe80003800100 */
[----:B------:R-:W-:Y:S05]  /*13d0*/  @P2 BRA `(.L_x_47) ;  /* 0x0000000000202947 */ /* 0x000fea0003800000 */
[----:B--23-5:R-:W2:Y:S02]  /*13e0*/  LDS R2, [UR11+0x34] ;  /* 0x0000340bff027984 */ /* 0x02cea40008000800 */
[----:B--2---:R-:W-:-:S05]  /*13f0*/  LOP3.LUT R2, R2, 0x38, RZ, 0xb8, !PT ;  /* 0x0000003802027812 */ /* 0x004fca00078eb8ff */
[----:B------:R2:W-:Y:S01]  /*1400*/  STS [UR11+0x34], R2 ;  /* 0x00003402ff007988 */ /* 0x0005e2000800080b */
[----:B------:R-:W-:Y:S05]  /*1410*/  @P2 BRA `(.L_x_48) ;  /* 0x0000000000202947 */ /* 0x000fea0003800000 */
[----:B--2---:R-:W2:Y:S01]  /*1420*/  LDS R2, [UR11+0x8] ;  /* 0x0000080bff027984 */ /* 0x004ea20008000800 */
[----:B------:R-:W-:-:S05]  /*1430*/  IMAD.MOV.U32 R3, RZ, RZ, 0x780 ;  /* 0x00000780ff037424 */ /* 0x000fca00078e00ff */
[----:B--2---:R-:W-:-:S05]  /*1440*/  LOP3.LUT R2, R2, 0x300, R3, 0xd8, !PT ;  /* 0x0000030002027812 */ /* 0x004fca00078ed803 */
[----:B------:R2:W-:Y:S02]  /*1450*/  STS [UR11+0x8], R2 ;  /* 0x00000802ff007988 */ /* 0x0005e4000800080b */
.L_x_47:
[----:B------:R-:W-:Y:S05]  /*1460*/  @P2 BRA `(.L_x_49) ;  /* 0x0000000000282947 */ /* 0x000fea0003800000 */
[----:B--23-5:R-:W2:Y:S02]  /*1470*/  LDS R2, [UR11+0x8] ;  /* 0x0000080bff027984 */ /* 0x02cea40008000800 */
[----:B--2---:R-:W-:-:S05]  /*1480*/  LOP3.LUT R2, R2, 0x1800, RZ, 0xb8, !PT ;  /* 0x0000180002027812 */ /* 0x004fca00078eb8ff */
[----:B------:R3:W-:Y:S02]  /*1490*/  STS [UR11+0x8], R2 ;  /* 0x00000802ff007988 */ /* 0x0007e4000800080b */
.L_x_48:
[----:B------:R-:W-:Y:S05]  /*14a0*/  @P2 BREAK.RELIABLE B3 ;  /* 0x0000000000032942 */ /* 0x000fea0003800100 */
[----:B------:R-:W-:Y:S05]  /*14b0*/  @P2 BRA `(.L_x_50) ;  /* 0x0000000000242947 */ /* 0x000fea0003800000 */
[----:B--23--:R-:W2:Y:S01]  /*14c0*/  LDS R2, [UR11+0x8] ;  /* 0x0000080bff027984 */ /* 0x00cea20008000800 */
[----:B------:R-:W-:-:S05]  /*14d0*/  IMAD.MOV.U32 R3, RZ, RZ, 0x6000 ;  /* 0x00006000ff037424 */ /* 0x000fca00078e00ff */
[----:B--2---:R-:W-:-:S04]  /*14e0*/  LOP3.LUT R2, R2, 0x6000, R3, 0xd8, !PT ;  /* 0x0000600002027812 */ /* 0x004fc800078ed803 */
[----:B------:R-:W-:-:S05]  /*14f0*/  LOP3.LUT R2, R2, 0x400000, RZ, 0xb8, !PT ;  /* 0x0040000002027812 */ /* 0x000fca00078eb8ff */
[----:B------:R2:W-:Y:S02]  /*1500*/  STS [UR11+0x8], R2 ;  /* 0x00000802ff007988 */ /* 0x0005e4000800080b */
.L_x_49:
[----:B------:R-:W-:Y:S05]  /*1510*/  BSYNC.RELIABLE B3 ;  /* 0x0000000000037941 */ /* 0x000fea0003800100 */
.L_x_46:
[----:B--23-5:R-:W2:Y:S02]  /*1520*/  @!P2 LDS R2, [UR11+0x8] ;  /* 0x0000080bff02a984 */ /* 0x02cea40008000800 */
[----:B--2---:R-:W-:-:S05]  /*1530*/  @!P2 LOP3.LUT R2, R2, 0x8000, RZ, 0xb8, !PT ;  /* 0x000080000202a812 */ /* 0x004fca00078eb8ff */
[----:B------:R5:W-:Y:S02]  /*1540*/  @!P2 STS [UR11+0x8], R2 ;  /* 0x00000802ff00a988 */ /* 0x000be4000800080b */
.L_x_50:
[----:B------:R-:W-:Y:S05]  /*1550*/  BSYNC.RECONVERGENT B4 ;  /* 0x0000000000047941 */ /* 0x000fea0003800200 */
.L_x_45:
[----:B------:R-:W-:Y:S05]  /*1560*/  WARPSYNC.ALL ;  /* 0x0000000000007948 */ /* 0x000fea0003800000 */
[----:B------:R-:W-:Y:S01]  /*1570*/  NOP ;  /* 0x0000000000007918 */ /* 0x000fe20000000000 */
[----:B------:R-:W-:-:S04]  /*1580*/  UIADD3 UR4, UPT, UPT, UR4, 0x100, URZ ;  /* 0x0000010004047890 */ /* 0x000fc8000fffe0ff */
[----:B------:R-:W-:-:S04]  /*1590*/  UIADD3 UR12, UP0, UPT, UR4, UR12, URZ ;  /* 0x0000000c040c7290 */ /* 0x000fc8000ff1e0ff */
[----:B------:R-:W-:Y:S01]  /*15a0*/  ULEA.HI.X.SX32 UR13, UR4, UR13, 0x1, UP0 ;  /* 0x0000000d040d7291 */ /* 0x000fe200080f0eff */
[----:B------:R-:W-:Y:S11]  /*15b0*/  @P0 BRA `(.L_x_51) ;  /* 0x0000000000300947 */ /* 0x000ff60003800000 */
[----:B--23-5:R-:W2:Y:S01]  /*15c0*/  S2R R2, SR_LANEID ;  /* 0x0000000000027919 */ /* 0x02cea20000000000 */
[----:B------:R-:W-:Y:S05]  /*15d0*/  WARPSYNC.ALL ;  /* 0x0000000000007948 */ /* 0x000fea0003800000 */
[----:B------:R-:W-:Y:S01]  /*15e0*/  NOP ;  /* 0x0000000000007918 */ /* 0x000fe20000000000 */
[----:B--2---:R-:W-:-:S05]  /*15f0*/  IMAD.SHL.U32 R4, R2, 0x4, RZ ;  /* 0x0000000402047824 */ /* 0x004fca00078e00ff */
[----:B------:R-:W2:Y:S01]  /*1600*/  LDS R5, [R4+UR11] ;  /* 0x0000000b04057984 */ /* 0x000ea20008000800 */
[----:B------:R-:W-:-:S05]  /*1610*/  IADD3 R2, P3, PT, R4, UR12, RZ ;  /* 0x0000000c04027c10 */ /* 0x000fca000ff7e0ff */
[----:B------:R-:W-:-:S05]  /*1620*/  IMAD.X R3, RZ, RZ, UR13, P3 ;  /* 0x0000000dff037e24 */ /* 0x000fca00098e06ff */
[----:B--2---:R2:W3:Y:S01]  /*1630*/  ATOMG.E.EXCH.STRONG.GPU PT, RZ, [R2], R5 ;  /* 0x0000000502ff73a8 */ /* 0x0044e200041ee100 */
[----:B------:R-:W-:-:S04]  /*1640*/  DEPBAR {5,4,3,2,1,0} ;  /* 0x0000003f0000791a */ /* 0x000fc80000000000 */
[----:B------:R-:W5:Y:S02]  /*1650*/  CCTL.E.C.LDCU.IV.DEEP [UR12] ;  /* 0x000000000c007540 */ /* 0x000f640009c08000 */
[----:B-----5:R2:W-:Y:S01]  /*1660*/  UTMACCTL.IV [UR12] ;  /* 0x000000000c0079b9 */ /* 0x0205e20008000000 */
[----:B------:R-:W-:Y:S01]  /*1670*/  NOP ;  /* 0x0000000000007918 */ /* 0x000fe20000000000 */
.L_x_51:
[----:B------:R-:W-:Y:S05]  /*1680*/  @P0 BRA `(.L_x_52) ;  /* 0x00000000000c0947 */ /* 0x000fea0003800000 */
[----:B------:R0:W-:Y:S01]  /*1690*/  UTMACMDFLUSH ;  /* 0x00000000000079b7 */ /* 0x0001e20000000000 */
[----:B------:R-:W-:Y:S05]  /*16a0*/  @P0 BRA `(.L_x_52) ;  /* 0x0000000000040947 */ /* 0x000fea0003800000 */
[----:B------:R-:W-:-:S04]  /*16b0*/  DEPBAR.LE SB0, 0x0 ;  /* 0x000080000000791a */ /* 0x000fc80000000000 */
.L_x_52:
[----:B------:R-:W-:Y:S05]  /*16c0*/  WARPSYNC.ALL ;  /* 0x0000000000007948 */ /* 0x000fea0003800000 */
[----:B------:R-:W-:Y:S01]  /*16d0*/  NOP ;  /* 0x0000000000007918 */ /* 0x000fe20000000000 */
[----:B---3--:R-:W-:Y:S01]  /*16e0*/  BAR.SYNC.DEFER_BLOCKING 0x0 ;  /* 0x0000000000007b1d */ /* 0x008fe20000010000 */
[----:B--2--5:R-:W-:Y:S01]  /*16f0*/  SHF.R.U32.HI R2, RZ, 0x5, R0 ;  /* 0x00000005ff027819 */ /* 0x024fe20000011600 */
[----:B------:R-:W-:Y:S01]  /*1700*/  USHF.L.U32 UR15, UR15, 0x8, URZ ;  /* 0x000000080f0f7899 */ /* 0x000fe200080006ff */
[----:B------:R-:W-:Y:S02]  /*1710*/  ISETP.GE.AND P0, PT, R13, 0x1, PT ;  /* 0x000000010d00780c */ /* 0x000fe40003f06270 */
[----:B------:R-:W-:Y:S01]  /*1720*/  R2UR UR14, R2 ;  /* 0x00000000020e72ca */ /* 0x000fe200000e0000 */
[----:B------:R-:W-:Y:S01]  /*1730*/  VOTEU.ALL UP0, P2 ;  /* 0x0000000000ff7886 */ /* 0x000fe20001000000 */
[----:B------:R-:W-:Y:S01]  /*1740*/  UMOV UR4, 0x1 ;  /* 0x0000000100047882 */ /* 0x000fe20000000000 */
[----:B------:R-:W-:Y:S01]  /*1750*/  VOTEU.ALL UP1, P2 ;  /* 0x0000000000ff7886 */ /* 0x000fe20001020000 */
[----:B------:R-:W-:Y:S02]  /*1760*/  BSSY.RECONVERGENT B4, `(.L_x_53) ;  /* 0x000001a000047945 */ /* 0x000fe40003800200 */
[----:B------:R-:W-:-:S04]  /*1770*/  @!UP0 UIADD3 UR6, UPT, UPT, -UR4, 0x100000, URZ ;  /* 0x0010000004068890 */ /* 0x000fc8000fffe1ff */
[----:B------:R-:W-:Y:S02]  /*1780*/  @!UP0 USHF.L.U32 UR7, UR6, 0xb, URZ ;  /* 0x0000000b06078899 */ /* 0x000fe400080006ff */
[----:B------:R-:W-:Y:S02]  /*1790*/  @!UP0 USHF.L.U32 UR6, UR6, 0x1, URZ ;  /* 0x0000000106068899 */ /* 0x000fe400080006ff */
[----:B------:R-:W-:-:S04]  /*17a0*/  @!UP0 UIADD3 UR4, UPT, UPT, -UR4, 0x100000, URZ ;  /* 0x0010000004048890 */ /* 0x000fc8000fffe1ff */
[----:B------:R-:W-:Y:S02]  /*17b0*/  @!UP0 USHF.L.U32 UR5, UR4, 0xb, URZ ;  /* 0x0000000b04058899 */ /* 0x000fe400080006ff */
[----:B------:R-:W-:Y:S01]  /*17c0*/  @!UP0 USHF.L.U32 UR4, UR4, 0x1, URZ ;  /* 0x0000000104048899 */ /* 0x000fe200080006ff */
[----:B------:R-:W-:Y:S01]  /*17d0*/  VOTEU.ALL UP0, P2 ;  /* 0x0000000000ff7886 */ /* 0x000fe20001000000 */
[----:B------:R-:W2:Y:S04]  /*17e0*/  FENCE.VIEW.ASYNC.S ;  /* 0x00000000000073c6 */ /* 0x000ea80000000000 */
[----:B--2---:R2:W3:Y:S02]  /*17f0*/  @!UP0 SYNCS.EXCH.64 URZ, [UR11+0x28000], UR6 ;  /* 0x028000060bff85b2 */ /* 0x0044e40008000100 */
[----:B--2---:R-:W-:-:S02]  /*1800*/  UIADD3 UR6, UPT, UPT, UR11, 0x28010, URZ ;  /* 0x000280100b067890 */ /* 0x004fc4000fffe0ff */
[----:B------:R-:W-:Y:S02]  /*1810*/  USHF.L.U32 UR7, UR16, 0x6, URZ ;  /* 0x0000000610077899 */ /* 0x000fe400080006ff */
[----:B------:R2:W3:Y:S02]  /*1820*/  @!UP1 SYNCS.EXCH.64 URZ, [UR11+0x28010], UR4 ;  /* 0x028010040bff95b2 */ /* 0x0004e40008000100 */
[----:B---3--:R-:W-:Y:S06]  /*1830*/  BAR.SYNC.DEFER_BLOCKING 0x0 ;  /* 0x0000000000007b1d */ /* 0x008fec0000010000 */
[----:B------:R-:W-:Y:S05]  /*1840*/  @P2 BRA `(.L_x_54) ;  /* 0x00000000002c2947 */ /* 0x000fea0003800000 */
[----:B--2---:R-:W-:Y:S02]  /*1850*/  UMOV UR4, 0x1 ;  /* 0x0000000100047882 */ /* 0x004fe40000000000 */
[----:B------:R-:W-:-:S04]  /*1860*/  UIADD3 UR18, UPT, UPT, -UR4, 0x100000, URZ ;  /* 0x0010000004127890 */ /* 0x000fc8000fffe1ff */
[----:B------:R-:W-:Y:S02]  /*1870*/  USHF.L.U32 UR19, UR18, 0xb, URZ ;  /* 0x0000000b12137899 */ /* 0x000fe400080006ff */
[----:B------:R-:W-:Y:S02]  /*1880*/  USHF.L.U32 UR18, UR18, 0x1, URZ ;  /* 0x0000000112127899 */ /* 0x000fe400080006ff */
[----:B------:R-:W-:-:S04]  /*1890*/  UIADD3 UR4, UPT, UPT, -UR4, 0x100000, URZ ;  /* 0x0010000004047890 */ /* 0x000fc8000fffe1ff */
[----:B------:R-:W-:Y:S02]  /*18a0*/  USHF.L.U32 UR5, UR4, 0xb, URZ ;  /* 0x0000000b04057899 */ /* 0x000fe400080006ff */
[----:B------:R-:W-:Y:S01]  /*18b0*/  USHF.L.U32 UR4, UR4, 0x1, URZ ;  /* 0x0000000104047899 */ /* 0x000fe200080006ff */
[----:B------:R-:W2:Y:S03]  /*18c0*/  FENCE.VIEW.ASYNC.S ;  /* 0x00000000000073c6 */ /* 0x000ea60000000000 */
[----:B--2---:R3:W5:Y:S08]  /*18d0*/  SYNCS.EXCH.64 URZ, [UR11+0x28008], UR18 ;  /* 0x028008120bff75b2 */ /* 0x0047700008000100 */
[----:B------:R3:W2:Y:S02]  /*18e0*/  SYNCS.EXCH.64 URZ, [UR11+0x28018], UR4 ;  /* 0x028018040bff75b2 */ /* 0x0006a40008000100 */
[----:B---3--:R-:W-:Y:S01]  /*18f0*/  NOP ;  /* 0x0000000000007918 */ /* 0x008fe20000000000 */
.L_x_54:
[----:B--2---:R-:W-:Y:S05]  /*1900*/  BSYNC.RECONVERGENT B4 ;  /* 0x0000000000047941 */ /* 0x004fea0003800200 */
.L_x_53:
[----:B------:R-:W-:Y:S05]  /*1910*/  @!P0 BRA `(.L_x_55) ;  /* 0x0000000c00408947 */ /* 0x000fea0003800000 */
[----:B-----5:R-:W-:Y:S01]  /*1920*/  BAR.SYNC.DEFER_BLOCKING 0x0 ;  /* 0x0000000000007b1d */ /* 0x020fe20000010000 */
[----:B------:R-:W-:Y:S01]  /*1930*/  ELECT P0, URZ, PT ;  /* 0x0000000000ff782f */ /* 0x000fe20003800000 */
[----:B------:R-:W-:Y:S01]  /*1940*/  @!P2 IMAD.MOV.U32 R2, RZ, RZ, 0x14000 ;  /* 0x00014000ff02a424 */ /* 0x000fe200078e00ff */
[----:B------:R-:W-:Y:S02]  /*1950*/  ULOP3.LUT UR4, UR14, 0x1, URZ, 0xc0, !UPT ;  /* 0x000000010e047892 */ /* 0x000fe4000f8ec0ff */
[----:B------:R-:W-:Y:S01]  /*1960*/  ISETP.LT.U32.AND P0, PT, R10, 0x40, P0 ;  /* 0x000000400a00780c */ /* 0x000fe20000701070 */
[----:B------:R-:W-:Y:S02]  /*1970*/  UIADD3 UR21, UPT, UPT, UR11, 0x28000, URZ ;  /* 0x000280000b157890 */ /* 0x000fe4000fffe0ff */
[----:B------:R-:W-:Y:S02]  /*1980*/  ULEA UR5, UR4, UR11, 0xd ;  /* 0x0000000b04057291 */ /* 0x000fe4000f8e68ff */
[----:B------:R-:W-:Y:S01]  /*1990*/  USHF.L.U32 UR22, UR4, 0x6, URZ ;  /* 0x0000000604167899 */ /* 0x000fe200080006ff */
[----:B------:R-:W-:Y:S01]  /*19a0*/  UMOV UR23, UR7 ;  /* 0x0000000700177c82 */ /* 0x000fe20008000000 */
[----:B------:R-:W-:Y:S01]  /*19b0*/  ULOP3.LUT UR16, UR14, 0x3, URZ, 0xc0, !UPT ;  /* 0x000000030e107892 */ /* 0x000fe2000f8ec0ff */
[----:B------:R-:W-:Y:S01]  /*19c0*/  UMOV UR27, URZ ;  /* 0x000000ff001b7c82 */ /* 0x000fe20008000000 */
[----:B------:R-:W-:-:S02]  /*19d0*/  UMOV UR25, UR21 ;  /* 0x0000001500197c82 */ /* 0x000fc40008000000 */
[----:B------:R-:W-:Y:S02]  /*19e0*/  ULEA UR24, UR16, UR11, 0xe ;  /* 0x0000000b10187291 */ /* 0x000fe4000f8e70ff */
[----:B------:R-:W-:Y:S01]  /*19f0*/  VOTEU.ANY UP0, P0 ;  /* 0x0000000000ff7886 */ /* 0x000fe20000000100 */
[----:B------:R-:W-:Y:S01]  /*1a00*/  ULEA UR26, UR16, UR15, 0x6 ;  /* 0x0000000f101a7291 */ /* 0x000fe2000f8e30ff */
[----:B------:R2:W-:Y:S01]  /*1a10*/  @!P2 SYNCS.ARRIVE.TRANS64 RZ, [UR11+0x28000], R2 ;  /* 0x02800002ffffa9a7 */ /* 0x0005e2000800000b */
[----:B------:R-:W-:Y:S02]  /*1a20*/  BAR.SYNC.DEFER_BLOCKING 0x0 ;  /* 0x0000000000007b1d */ /* 0x000fe40000010000 */
[----:B------:R-:W-:-:S04]  /*1a30*/  @UP0 UIADD3 UR20, UPT, UPT, UR5, 0x20000, URZ ;  /* 0x0002000005140890 */ /* 0x000fc8000fffe0ff */
[----:B------:R-:W-:-:S05]  /*1a40*/  VOTEU.ANY UP0, P0 ;  /* 0x0000000000ff7886 */ /* 0x000fca0000000100 */
[----:B------:R2:W-:Y:S01]  /*1a50*/  @UP0 UTMALDG.2D [UR20], [UR8] ;  /* 0x00000014080005b4 */ /* 0x0005e20008008000 */
[----:B------:R-:W-:Y:S01]  /*1a60*/  UISETP.NE.U32.AND UP0, UPT, UR14, URZ, UPT ;  /* 0x000000ff0e00728c */ /* 0x000fe2000bf05070 */
[----:B------:R3:W-:Y:S06]  /*1a70*/  MEMBAR.ALL.CTA ;  /* 0x0000000000007992 */ /* 0x0007ec0000008000 */
[----:B---3--:R-:W3:Y:S02]  /*1a80*/  FENCE.VIEW.ASYNC.S ;  /* 0x00000000000073c6 */ /* 0x008ee40000000000 */
[----:B---3--:R-:W-:Y:S06]  /*1a90*/  BAR.SYNC.DEFER_BLOCKING 0x0 ;  /* 0x0000000000007b1d */ /* 0x008fec0000010000 */
[----:B------:R2:W-:Y:S02]  /*1aa0*/  UTMALDG.2D [UR24], [UR34] ;  /* 0x00000018220075b4 */ /* 0x0005e40008008000 */
[----:B------:R-:W-:Y:S06]  /*1ab0*/  BAR.SYNC.DEFER_BLOCKING 0x0 ;  /* 0x0000000000007b1d */ /* 0x000fec0000010000 */
[----:B------:R-:W3:Y:S02]  /*1ac0*/  SYNCS.PHASECHK.TRANS64.TRYWAIT P0, [UR11+0x28000], RZ ;  /* 0x028000ffff0075a7 */ /* 0x000ee4000800110b */
[----:B--23--:R-:W-:Y:S05]  /*1ad0*/  @!P0 BRA `(.L_x_56) ;  /* 0x0000001400708947 */ /* 0x00cfea0003800000 */
.L_x_70:
[----:B------:R-:W-:Y:S05]  /*1ae0*/  BRA.U UP0, `(.L_x_57) ;  /* 0x0000000100cc7547 */ /* 0x000fea000b800000 */
[----:B------:R-:W-:Y:S02]  /*1af0*/  USHF.R.U32.HI UR18, URZ, 0x4, UR11 ;  /* 0x00000004ff127899 */ /* 0x000fe4000801160b */
[----:B------:R-:W-:Y:S02]  /*1b00*/  UIADD3 UR16, UPT, UPT, UR11, 0x20000, URZ ;  /* 0x000200000b107890 */ /* 0x000fe4000fffe0ff */
[----:B------:R-:W-:Y:S02]  /*1b10*/  USGXT.U32 UR18, UR18, 0xe ;  /* 0x0000000e1212789a */ /* 0x000fe40008000000 */
[----:B------:R-:W-:Y:S02]  /*1b20*/  USHF.R.U32.HI UR16, URZ, 0x4, UR16 ;  /* 0x00000004ff107899 */ /* 0x000fe40008011610 */
[----:B------:R-:W-:Y:S02]  /*1b30*/  UIADD3 UR26, UP0, UPT, UR18, 0x4000080, URZ ;  /* 0x04000080121a7890 */ /* 0x000fe4000ff1e0ff */
[----:B------:R-:W-:Y:S01]  /*1b40*/  USGXT.U32 UR16, UR16, 0xe ;  /* 0x0000000e1010789a */ /* 0x000fe20008000000 */
[----:B------:R-:W-:Y:S01]  /*1b50*/  UMOV UR5, URZ ;  /* 0x000000ff00057c82 */ /* 0x000fe20008000000 */
[----:B------:R-:W-:Y:S01]  /*1b60*/  UMOV UR4, URZ ;  /* 0x000000ff00047c82 */ /* 0x000fe20008000000 */
[----:B------:R-:W-:-:S02]  /*1b70*/  UIADD3.X UR27, UPT, UPT, UR5, 0x40004040, URZ, UP0, !UPT ;  /* 0x40004040051b7890 */ /* 0x000fc400087fe4ff */
[----:B------:R-:W-:Y:S02]  /*1b80*/  UIADD3 UR54, UP0, UPT, UR16, 0x2, URZ ;  /* 0x0000000210367890 */ /* 0x000fe4000ff1e0ff */
[----:B------:R-:W-:Y:S02]  /*1b90*/  ULOP3.LUT UR18, UR18, 0x4000000, URZ, 0xfc, !UPT ;  /* 0x0400000012127892 */ /* 0x000fe4000f8efcff */
[----:B------:R-:W-:Y:S02]  /*1ba0*/  UIADD3.X UR55, UPT, UPT, UR4, 0x40004040, URZ, UP0, !UPT ;  /* 0x4000404004377890 */ /* 0x000fe400087fe4ff */
[----:B------:R-:W-:Y:S02]  /*1bb0*/  UIADD3.64 UR30, UPT, UPT, UR26, 0x80, URZ ;  /* 0x000000801a1e7897 */ /* 0x000fe4000fffe0ff */
[----:B------:R-:W-:Y:S02]  /*1bc0*/  UIADD3.64 UR4, UPT, UPT, UR54, 0x2, URZ ;  /* 0x0000000236047897 */ /* 0x000fe4000fffe0ff */
[----:B------:R-:W-:-:S02]  /*1bd0*/  UIADD3.64 UR36, UPT, UPT, UR26, 0x100, URZ ;  /* 0x000001001a247897 */ /* 0x000fc4000fffe0ff */
[----:B------:R-:W-:Y:S02]  /*1be0*/  UIADD3.64 UR32, UPT, UPT, UR54, 0x4, URZ ;  /* 0x0000000436207897 */ /* 0x000fe4000fffe0ff */
[----:B------:R-:W-:Y:S02]  /*1bf0*/  UIADD3.64 UR40, UPT, UPT, UR26, 0x180, URZ ;  /* 0x000001801a287897 */ /* 0x000fe4000fffe0ff */
[----:B------:R-:W-:Y:S02]  /*1c00*/  UIADD3.64 UR38, UPT, UPT, UR54, 0x1fe, URZ ;  /* 0x000001fe36267897 */ /* 0x000fe4000fffe0ff */
[----:B------:R-:W-:Y:S02]  /*1c10*/  UIADD3.64 UR44, UPT, UPT, UR26, 0x200, URZ ;  /* 0x000002001a2c7897 */ /* 0x000fe4000fffe0ff */
[----:B------:R-:W-:Y:S02]  /*1c20*/  UIADD3.64 UR42, UPT, UPT, UR54, 0x200, URZ ;  /* 0x00000200362a7897 */ /* 0x000fe4000fffe0ff */
[----:B------:R-:W-:-:S02]  /*1c30*/  UIADD3.64 UR48, UPT, UPT, UR26, 0x280, URZ ;  /* 0x000002801a307897 */ /* 0x000fc4000fffe0ff */
[----:B------:R-:W-:Y:S01]  /*1c40*/  UIADD3.64 UR46, UPT, UPT, UR54, 0x202, URZ ;  /* 0x00000202362e7897 */ /* 0x000fe2000fffe0ff */
[----:B------:R-:W-:Y:S01]  /*1c50*/  UMOV UR20, 0x0 ;  /* 0x0000000000147882 */ /* 0x000fe20000000000 */
[----:B------:R-:W-:Y:S01]  /*1c60*/  UMOV UR21, 0x4410010 ;  /* 0x0441001000157882 */ /* 0x000fe20000000000 */
[----:B------:R-:W-:Y:S01]  /*1c70*/  UIADD3.64 UR52, UPT, UPT, UR26, 0x300, URZ ;  /* 0x000003001a347897 */ /* 0x000fe2000fffe0ff */
[----:B------:R-:W-:Y:S01]  /*1c80*/  UMOV UR17, 0x40004040 ;  /* 0x4000404000117882 */ /* 0x000fe20000000000 */
[----:B------:R-:W-:Y:S01]  /*1c90*/  UIADD3.64 UR50, UPT, UPT, UR54, 0x204, URZ ;  /* 0x0000020436327897 */ /* 0x000fe2000fffe0ff */
[----:B------:R-:W-:Y:S01]  /*1ca0*/  UMOV UR19, 0x40004040 ;  /* 0x4000404000137882 */ /* 0x000fe20000000000 */
[----:B------:R-:W-:Y:S01]  /*1cb0*/  UMOV UR22, 0x0 ;  /* 0x0000000000167882 */ /* 0x000fe20000000000 */
[----:B------:R-:W-:Y:S01]  /*1cc0*/  UMOV UR23, 0x4410010 ;  /* 0x0441001000177882 */ /* 0x000fe20000000000 */
[----:B------:R-:W-:Y:S01]  /*1cd0*/  UMOV UR24, 0x0 ;  /* 0x0000000000187882 */ /* 0x000fe20000000000 */
[----:B------:R-:W-:Y:S01]  /*1ce0*/  UMOV UR25, 0x4410010 ;  /* 0x0441001000197882 */ /* 0x000fe20000000000 */
[----:B------:R2:W-:Y:S01]  /*1cf0*/  UTCHMMA gdesc[UR16], gdesc[UR18], tmem[UR10], tmem[UR20], idesc[UR21], !UPT ;  /* 0x00ff1412100075ea */ /* 0x0005e2000f80000a */
[----:B------:R-:W-:Y:S01]  /*1d00*/  UMOV UR28, 0x0 ;  /* 0x00000000001c7882 */ /* 0x000fe20000000000 */
[----:B------:R-:W-:Y:S01]  /*1d10*/  UMOV UR29, 0x4410010 ;  /* 0x04410010001d7882 */ /* 0x000fe20000000000 */
[----:B------:R2:W-:Y:S01]  /*1d20*/  UTCHMMA gdesc[UR54], gdesc[UR26], tmem[UR10], tmem[UR22], idesc[UR23], UPT ;  /* 0x00ff161a360075ea */ /* 0x0005e2000b80000a */
        /* <DEDUP_REMOVED lines=12> */
[----:B------:R2:W-:Y:S01]  /*1df0*/  UTCHMMA gdesc[UR46], gdesc[UR48], tmem[UR10], tmem[UR60], idesc[UR61], UPT ;  /* 0x00ff3c302e0075ea */ /* 0x0005e2000b80000a */
[----:B------:R2:W-:Y:S01]  /*1e00*/  UTCHMMA gdesc[UR50], gdesc[UR52], tmem[UR10], tmem[UR62], idesc[UR63], UPT ;  /* 0x00ff3e34320075ea */ /* 0x0005e2000b80000a */
[----:B------:R-:W-:Y:S01]  /*1e10*/  NOP ;  /* 0x0000000000007918 */ /* 0x000fe20000000000 */
.L_x_57:
[----:B------:R-:W-:Y:S01]  /*1e20*/  ELECT P0, URZ, PT ;  /* 0x0000000000ff782f */ /* 0x000fe20003800000 */
[----:B--2---:R-:W-:Y:S01]  /*1e30*/  UMOV UR4, UR6 ;  /* 0x0000000600047c82 */ /* 0x004fe20008000000 */
[----:B------:R-:W-:Y:S02]  /*1e40*/  UMOV UR5, URZ ;  /* 0x000000ff00057c82 */ /* 0x000fe40008000000 */
[----:B------:R-:W-:-:S13]  /*1e50*/  ISETP.LT.U32.AND P0, PT, R10, 0x20, P0 ;  /* 0x000000200a00780c */ /* 0x000fda0000701070 */
[----:B------:R-:W-:Y:S01]  /*1e60*/  VOTEU.ANY UP0, P0 ;  /* 0x0000000000ff7886 */ /* 0x000fe20000000100 */
[----:B------:R-:W-:Y:S01]  /*1e70*/  VOTEU.ANY UP1, P0 ;  /* 0x0000000000ff7886 */ /* 0x000fe20000020100 */
[----:B------:R-:W-:-:S03]  /*1e80*/  ISETP.GE.U32.AND P0, PT, R13, 0x81, PT ;  /* 0x000000810d00780c */ /* 0x000fc60003f06070 */
[----:B------:R-:W-:Y:S02]  /*1e90*/  @UP0 UMOV UR4, UR4 ;  /* 0x0000000400040c82 */ /* 0x000fe40008000000 */
[----:B------:R2:W-:Y:S01]  /*1ea0*/  @UP1 UTCBAR [UR4], URZ ;  /* 0x000000ff040013e9 */ /* 0x0005e200080000ff */
[----:B------:R-:W-:Y:S06]  /*1eb0*/  BAR.SYNC.DEFER_BLOCKING 0x0 ;  /* 0x0000000000007b1d */ /* 0x000fec0000010000 */
[----:B------:R-:W3:Y:S02]  /*1ec0*/  SYNCS.PHASECHK.TRANS64.TRYWAIT P3, [UR11+0x28010], RZ ;  /* 0x028010ffff0075a7 */ /* 0x000ee4000806110b */
[----:B--23--:R-:W-:Y:S05]  /*1ed0*/  @!P3 BRA `(.L_x_58) ;  /* 0x00000010007cb947 */ /* 0x00cfea0003800000 */
.L_x_71:
[----:B------:R-:W-:Y:S01]  /*1ee0*/  IMAD.MOV.U32 R2, RZ, RZ, RZ ;  /* 0x000000ffff027224 */ /* 0x000fe200078e00ff */
[----:B------:R-:W-:Y:S06]  /*1ef0*/  @!P0 BRA `(.L_x_55) ;  /* 0x0000000400c88947 */ /* 0x000fec0003800000 */
[----:B------:R-:W2:Y:S01]  /*1f00*/  LDCU UR36, c[0x0][0x3a0] ;  /* 0x00007400ff2477ac */ /* 0x000ea20008000800 */
[----:B------:R-:W-:Y:S01]  /*1f10*/  UMOV UR16, 0x1 ;  /* 0x0000000100107882 */ /* 0x000fe20000000000 */
[----:B------:R-:W-:-:S05]  /*1f20*/  UMOV UR31, 0x80 ;  /* 0x00000080001f7882 */ /* 0x000fca0000000000 */
.L_x_62:
[----:B------:R-:W-:Y:S01]  /*1f30*/  BAR.SYNC.DEFER_BLOCKING 0x0 ;  /* 0x0000000000007b1d */ /* 0x000fe20000010000 */
[----:B------:R-:W-:Y:S01]  /*1f40*/  ULEA UR37, UR16, UR11, 0x3 ;  /* 0x0000000b10257291 */ /* 0x000fe2000f8e18ff */
[----:B------:R-:W-:Y:S01]  /*1f50*/  @!P2 IMAD.MOV.U32 R3, RZ, RZ, 0x14000 ;  /* 0x00014000ff03a424 */ /* 0x000fe200078e00ff */
[----:B------:R-:W-:Y:S01]  /*1f60*/  ELECT P0, URZ, PT ;  /* 0x0000000000ff782f */ /* 0x000fe20003800000 */
[----:B------:R-:W-:-:S03]  /*1f70*/  ULEA UR4, UR16, UR11, 0xe ;  /* 0x0000000b10047291 */ /* 0x000fc6000f8e70ff */
[----:B------:R-:W-:Y:S01]  /*1f80*/  ISETP.LT.U32.AND P0, PT, R10, 0x40, P0 ;  /* 0x000000400a00780c */ /* 0x000fe20000701070 */
[----:B------:R-:W-:Y:S02]  /*1f90*/  ULOP3.LUT UR19, UR14, 0x1, URZ, 0xc0, !UPT ;  /* 0x000000010e137892 */ /* 0x000fe4000f8ec0ff */
[----:B------:R-:W-:Y:S02]  /*1fa0*/  UIADD3 UR17, UPT, UPT, UR4, 0x20000, URZ ;  /* 0x0002000004117890 */ /* 0x000fe4000fffe0ff */
[----:B------:R-:W-:Y:S02]  /*1fb0*/  ULEA UR6, UR19, UR31, 0x6 ;  /* 0x0000001f13067291 */ /* 0x000fe4000f8e30ff */
[----:B------:R-:W-:Y:S02]  /*1fc0*/  UIADD3 UR5, UPT, UPT, UR37, 0x28000, URZ ;  /* 0x0002800025057890 */ /* 0x000fe4000fffe0ff */
[----:B------:R-:W-:Y:S02]  /*1fd0*/  ULEA UR4, UR19, UR17, 0xd ;  /* 0x0000001113047291 */ /* 0x000fe4000f8e68ff */
[----:B------:R-:W-:-:S02]  /*1fe0*/  ULEA UR18, UR16, UR11, 0x10 ;  /* 0x0000000b10127291 */ /* 0x000fc4000f8e80ff */
[----:B------:R-:W-:Y:S01]  /*1ff0*/  VOTEU.ANY UP0, P0 ;  /* 0x0000000000ff7886 */ /* 0x000fe20000000100 */
[----:B------:R-:W-:Y:S01]  /*2000*/  ULOP3.LUT UR30, UR14, 0x3, URZ, 0xc0, !UPT ;  /* 0x000000030e1e7892 */ /* 0x000fe2000f8ec0ff */
[----:B------:R-:W-:Y:S01]  /*2010*/  UMOV UR29, UR5 ;  /* 0x00000005001d7c82 */ /* 0x000fe20008000000 */
[----:B------:R3:W-:Y:S01]  /*2020*/  @!P2 SYNCS.ARRIVE.TRANS64 RZ, [UR37+0x28000], R3 ;  /* 0x02800003ffffa9a7 */ /* 0x0007e20008000025 */
[----:B------:R-:W-:Y:S01]  /*2030*/  BAR.SYNC.DEFER_BLOCKING 0x0 ;  /* 0x0000000000007b1d */ /* 0x000fe20000010000 */
[----:B------:R-:W-:Y:S02]  /*2040*/  ULEA UR28, UR30, UR18, 0xe ;  /* 0x000000121e1c7291 */ /* 0x000fe4000f8e70ff */
[----:B------:R-:W-:Y:S01]  /*2050*/  ULEA UR30, UR30, UR15, 0x6 ;  /* 0x0000000f1e1e7291 */ /* 0x000fe2000f8e30ff */
[----:B---3--:R-:W-:Y:S02]  /*2060*/  IMAD.U32 R3, R2, -0x80000000, RZ ;  /* 0x8000000002037824 */ /* 0x008fe400078e00ff */
[----:B------:R3:W-:Y:S01]  /*2070*/  @UP0 UTMALDG.2D [UR4], [UR8] ;  /* 0x00000004080005b4 */ /* 0x0007e20008008000 */
[----:B------:R-:W-:Y:S01]  /*2080*/  UISETP.NE.U32.AND UP0, UPT, UR14, URZ, UPT ;  /* 0x000000ff0e00728c */ /* 0x000fe2000bf05070 */
[----:B------:R5:W-:Y:S06]  /*2090*/  MEMBAR.ALL.CTA ;  /* 0x0000000000007992 */ /* 0x000bec0000008000 */
[----:B-----5:R-:W5:Y:S02]  /*20a0*/  FENCE.VIEW.ASYNC.S ;  /* 0x00000000000073c6 */ /* 0x020f640000000000 */
[----:B-----5:R-:W-:Y:S06]  /*20b0*/  BAR.SYNC.DEFER_BLOCKING 0x0 ;  /* 0x0000000000007b1d */ /* 0x020fec0000010000 */
[----:B------:R3:W-:Y:S02]  /*20c0*/  UTMALDG.2D [UR28], [UR34] ;  /* 0x0000001c220075b4 */ /* 0x0007e40008008000 */
[----:B------:R-:W-:Y:S06]  /*20d0*/  BAR.SYNC.DEFER_BLOCKING 0x0 ;  /* 0x0000000000007b1d */ /* 0x000fec0000010000 */
[----:B------:R-:W5:Y:S02]  /*20e0*/  SYNCS.PHASECHK.TRANS64.TRYWAIT P0, [UR37+0x28000], R3 ;  /* 0x02800003ff0075a7 */ /* 0x000f640008001125 */
[----:B---3-5:R-:W-:Y:S05]  /*20f0*/  @!P0 BRA `(.L_x_59) ;  /* 0x0000001000008947 */ /* 0x028fea0003800000 */
.L_x_72:
[----:B------:R-:W-:Y:S05]  /*2100*/  BRA.U UP0, `(.L_x_60) ;  /* 0x0000000100f87547 */ /* 0x000fea000b800000 */
[----:B------:R-:W-:Y:S02]  /*2110*/  USHF.R.U32.HI UR17, URZ, 0x4, UR17 ;  /* 0x00000004ff117899 */ /* 0x000fe40008011611 */
[----:B------:R-:W-:Y:S02]  /*2120*/  USHF.R.U32.HI UR6, URZ, 0x4, UR18 ;  /* 0x00000004ff067899 */ /* 0x000fe40008011612 */
[----:B------:R-:W-:Y:S02]  /*2130*/  USGXT.U32 UR22, UR17, 0xe ;  /* 0x0000000e1116789a */ /* 0x000fe40008000000 */
[----:B------:R-:W-:Y:S02]  /*2140*/  USGXT.U32 UR6, UR6, 0xe ;  /* 0x0000000e0606789a */ /* 0x000fe40008000000 */
[----:B------:R-:W-:Y:S02]  /*2150*/  UIADD3 UR26, UP0, UPT, UR22, 0x2, URZ ;  /* 0x00000002161a7890 */ /* 0x000fe4000ff1e0ff */
[----:B------:R-:W-:Y:S01]  /*2160*/  UIADD3 UR24, UP1, UPT, UR6, 0x4000080, URZ ;  /* 0x0400008006187890 */ /* 0x000fe2000ff3e0ff */
[----:B------:R-:W-:Y:S01]  /*2170*/  UMOV UR4, URZ ;  /* 0x000000ff00047c82 */ /* 0x000fe20008000000 */
[----:B------:R-:W-:Y:S01]  /*2180*/  UMOV UR5, URZ ;  /* 0x000000ff00057c82 */ /* 0x000fe20008000000 */
[----:B------:R-:W-:-:S02]  /*2190*/  UIADD3.X UR27, UPT, UPT, UR4, 0x40004040, URZ, UP0, !UPT ;  /* 0x40004040041b7890 */ /* 0x000fc400087fe4ff */
[----:B------:R-:W-:Y:S02]  /*21a0*/  UIADD3 UR50, UP3, UPT, UR26, 0x2, URZ ;  /* 0x000000021a327890 */ /* 0x000fe4000ff7e0ff */
[----:B------:R-:W-:Y:S02]  /*21b0*/  UIADD3.X UR25, UPT, UPT, UR5, 0x40004040, URZ, UP1, !UPT ;  /* 0x4000404005197890 */ /* 0x000fe40008ffe4ff */
[----:B------:R-:W-:Y:S02]  /*21c0*/  UIADD3 UR52, UP2, UPT, UR24, 0x80, URZ ;  /* 0x0000008018347890 */ /* 0x000fe4000ff5e0ff */
[----:B------:R-:W-:Y:S02]  /*21d0*/  UIADD3 UR54, UP6, UPT, UR26, 0x4, URZ ;  /* 0x000000041a367890 */ /* 0x000fe4000ffde0ff */
[----:B------:R-:W-:Y:S02]  /*21e0*/  UIADD3 UR56, UP5, UPT, UR24, 0x100, URZ ;  /* 0x0000010018387890 */ /* 0x000fe4000ffbe0ff */
[----:B------:R-:W-:-:S02]  /*21f0*/  UIADD3 UR58, UP1, UPT, UR26, 0x1fe, URZ ;  /* 0x000001fe1a3a7890 */ /* 0x000fc4000ff3e0ff */
[----:B------:R-:W-:Y:S02]  /*2200*/  ULOP3.LUT UR4, UR6, 0x4000000, URZ, 0xfc, !UPT ;  /* 0x0400000006047892 */ /* 0x000fe4000f8efcff */
[----:B------:R-:W-:Y:S02]  /*2210*/  UIADD3 UR60, UP0, UPT, UR24, 0x180, URZ ;  /* 0x00000180183c7890 */ /* 0x000fe4000ff1e0ff */
[----:B------:R-:W-:Y:S02]  /*2220*/  UIADD3.X UR51, UPT, UPT, UR27, URZ, URZ, UP3, !UPT ;  /* 0x000000ff1b337290 */ /* 0x000fe40009ffe4ff */
[----:B------:R-:W-:Y:S02]  /*2230*/  UIADD3 UR62, UP4, UPT, UR26, 0x200, URZ ;  /* 0x000002001a3e7890 */ /* 0x000fe4000ff9e0ff */
[----:B------:R-:W-:Y:S02]  /*2240*/  UIADD3 UR64, UP3, UPT, UR24, 0x200, URZ ;  /* 0x0000020018407890 */ /* 0x000fe4000ff7e0ff */
[----:B------:R-:W-:-:S02]  /*2250*/  UIADD3.X UR53, UPT, UPT, UR25, URZ, URZ, UP2, !UPT ;  /* 0x000000ff19357290 */ /* 0x000fc400097fe4ff */
[----:B------:R-:W-:Y:S02]  /*2260*/  UIADD3.X UR55, UPT, UPT, UR27, URZ, URZ, UP6, !UPT ;  /* 0x000000ff1b377290 */ /* 0x000fe4000b7fe4ff */
[----:B------:R-:W-:Y:S02]  /*2270*/  UIADD3 UR66, UP2, UPT, UR26, 0x202, URZ ;  /* 0x000002021a427890 */ /* 0x000fe4000ff5e0ff */
[----:B------:R-:W-:Y:S02]  /*2280*/  UIADD3 UR68, UP6, UPT, UR24, 0x280, URZ ;  /* 0x0000028018447890 */ /* 0x000fe4000ffde0ff */
[----:B------:R-:W-:Y:S02]  /*2290*/  UIADD3.X UR57, UPT, UPT, UR25, URZ, URZ, UP5, !UPT ;  /* 0x000000ff19397290 */ /* 0x000fe4000affe4ff */
[----:B------:R-:W-:Y:S02]  /*22a0*/  UIADD3.X UR59, UPT, UPT, UR27, URZ, URZ, UP1, !UPT ;  /* 0x000000ff1b3b7290 */ /* 0x000fe40008ffe4ff */
[----:B------:R-:W-:-:S02]  /*22b0*/  UIADD3 UR28, UP5, UPT, UR26, 0x204, URZ ;  /* 0x000002041a1c7890 */ /* 0x000fc4000ffbe0ff */
[----:B------:R-:W-:Y:S02]  /*22c0*/  UIADD3 UR32, UP1, UPT, UR24, 0x300, URZ ;  /* 0x0000030018207890 */ /* 0x000fe4000ff3e0ff */
[----:B------:R-:W-:Y:S02]  /*22d0*/  UIADD3.X UR61, UPT, UPT, UR25, URZ, URZ, UP0, !UPT ;  /* 0x000000ff193d7290 */ /* 0x000fe400087fe4ff */
[----:B------:R-:W-:Y:S02]  /*22e0*/  UIADD3.X UR63, UPT, UPT, UR27, URZ, URZ, UP4, !UPT ;  /* 0x000000ff1b3f7290 */ /* 0x000fe4000a7fe4ff */
[----:B------:R-:W-:Y:S02]  /*22f0*/  UIADD3.X UR65, UPT, UPT, UR25, URZ, URZ, UP3, !UPT ;  /* 0x000000ff19417290 */ /* 0x000fe40009ffe4ff */
[----:B------:R-:W-:Y:S02]  /*2300*/  UIADD3.X UR67, UPT, UPT, UR27, URZ, URZ, UP2, !UPT ;  /* 0x000000ff1b437290 */ /* 0x000fe400097fe4ff */
[----:B------:R-:W-:Y:S01]  /*2310*/  UIADD3.X UR69, UPT, UPT, UR25, URZ, URZ, UP6, !UPT ;  /* 0x000000ff19457290 */ /* 0x000fe2000b7fe4ff */
[----:B------:R-:W-:Y:S01]  /*2320*/  UMOV UR20, 0x0 ;  /* 0x0000000000147882 */ /* 0x000fe20000000000 */
[----:B------:R-:W-:Y:S01]  /*2330*/  UMOV UR21, 0x4410010 ;  /* 0x0441001000157882 */ /* 0x000fe20000000000 */
[----:B------:R-:W-:Y:S01]  /*2340*/  UMOV UR23, 0x40004040 ;  /* 0x4000404000177882 */ /* 0x000fe20000000000 */
[----:B------:R-:W-:Y:S01]  /*2350*/  UMOV UR5, 0x40004040 ;  /* 0x4000404000057882 */ /* 0x000fe20000000000 */
[----:B------:R-:W-:Y:S01]  /*2360*/  UIADD3.X UR29, UPT, UPT, UR27, URZ, URZ, UP5, !UPT ;  /* 0x000000ff1b1d7290 */ /* 0x000fe2000affe4ff */
[----:B------:R3:W-:Y:S01]  /*2370*/  UTCHMMA gdesc[UR22], gdesc[UR4], tmem[UR10], tmem[UR20], idesc[UR21], UPT ;  /* 0x00ff1404160075ea */ /* 0x0007e2000b80000a */
[----:B------:R-:W-:Y:S01]  /*2380*/  UIADD3.X UR33, UPT, UPT, UR25, URZ, URZ, UP1, !UPT ;  /* 0x000000ff19217290 */ /* 0x000fe20008ffe4ff */
[----:B------:R-:W-:Y:S01]  /*2390*/  UMOV UR18, 0x0 ;  /* 0x0000000000127882 */ /* 0x000fe20000000000 */
[----:B------:R-:W-:Y:S01]  /*23a0*/  UMOV UR19, 0x4410010 ;  /* 0x0441001000137882 */ /* 0x000fe20000000000 */
[----:B------:R-:W-:Y:S01]  /*23b0*/  UMOV UR44, 0x0 ;  /* 0x00000000002c7882 */ /* 0x000fe20000000000 */
[----:B------:R-:W-:Y:S01]  /*23c0*/  UMOV UR45, 0x4410010 ;  /* 0x04410010002d7882 */ /* 0x000fe20000000000 */
        /* <DEDUP_REMOVED lines=18> */
.L_x_60:
[----:B------:R-:W-:Y:S01]  /*24f0*/  ELECT P0, URZ, PT ;  /* 0x0000000000ff782f */ /* 0x000fe20003800000 */
[----:B---3--:R-:W-:-:S03]  /*2500*/  UIADD3 UR4, UPT, UPT, UR37, 0x28010, URZ ;  /* 0x0002801025047890 */ /* 0x008fc6000fffe0ff */
[----:B------:R-:W-:Y:S01]  /*2510*/  ISETP.LT.U32.AND P0, PT, R10, 0x20, P0 ;  /* 0x000000200a00780c */ /* 0x000fe20000701070 */
[----:B------:R-:W-:-:S12]  /*2520*/  UMOV UR5, URZ ;  /* 0x000000ff00057c82 */ /* 0x000fd80008000000 */
[----:B------:R-:W-:Y:S01]  /*2530*/  VOTEU.ANY UP0, P0 ;  /* 0x0000000000ff7886 */ /* 0x000fe20000000100 */
[----:B------:R-:W-:-:S04]  /*2540*/  VOTEU.ANY UP1, P0 ;  /* 0x0000000000ff7886 */ /* 0x000fc80000020100 */
[----:B------:R-:W-:Y:S02]  /*2550*/  @UP0 UMOV UR4, UR4 ;  /* 0x0000000400040c82 */ /* 0x000fe40008000000 */
[----:B------:R3:W-:Y:S01]  /*2560*/  @UP1 UTCBAR [UR4], URZ ;  /* 0x000000ff040013e9 */ /* 0x0007e200080000ff */
[----:B------:R-:W-:Y:S06]  /*2570*/  BAR.SYNC.DEFER_BLOCKING 0x0 ;  /* 0x0000000000007b1d */ /* 0x000fec0000010000 */
[----:B------:R-:W5:Y:S02]  /*2580*/  SYNCS.PHASECHK.TRANS64.TRYWAIT P0, [UR37+0x28010], R3 ;  /* 0x02801003ff0075a7 */ /* 0x000f640008001125 */
[----:B---3-5:R-:W-:Y:S05]  /*2590*/  @!P0 BRA `(.L_x_61) ;  /* 0x0000000800e48947 */ /* 0x028fea0003800000 */
.L_x_73:
[----:B------:R-:W-:Y:S02]  /*25a0*/  UIADD3 UR16, UPT, UPT, UR16, 0x1, URZ ;  /* 0x0000000110107890 */ /* 0x000fe4000fffe0ff */
[----:B------:R-:W-:Y:S02]  /*25b0*/  UIADD3 UR31, UPT, UPT, UR31, 0x80, URZ ;  /* 0x000000801f1f7890 */ /* 0x000fe4000fffe0ff */
[----:B------:R-:W-:-:S04]  /*25c0*/  UISETP.NE.U32.AND UP0, UPT, UR16, 0x2, UPT ;  /* 0x000000021000788c */ /* 0x000fc8000bf05070 */
[----:B------:R-:W-:Y:S02]  /*25d0*/  USEL UR16, UR16, URZ, UP0 ;  /* 0x000000ff10107287 */ /* 0x000fe40008000000 */
[----:B------:R-:W-:Y:S02]  /*25e0*/  USEL UR4, URZ, 0x1, UP0 ;  /* 0x00000001ff047887 */ /* 0x000fe40008000000 */
[----:B--2---:R-:W-:-:S04]  /*25f0*/  UISETP.GE.AND UP0, UPT, UR31, UR36, UPT ;  /* 0x000000241f00728c */ /* 0x004fc8000bf06270 */
[----:B------:R-:W-:-:S05]  /*2600*/  LOP3.LUT R2, R2, UR4, RZ, 0x3c, !PT ;  /* 0x0000000402027c12 */ /* 0x000fca000f8e3cff */
[----:B------:R-:W-:Y:S05]  /*2610*/  BRA.U !UP0, `(.L_x_62) ;  /* 0xfffffff908447547 */ /* 0x000fea000b83ffff */
.L_x_55:
[----:B-----5:R-:W-:Y:S06]  /*2620*/  BAR.SYNC.DEFER_BLOCKING 0x0 ;  /* 0x0000000000007b1d */ /* 0x020fec0000010000 */
[----:B------:R-:W-:Y:S04]  /*2630*/  BSSY.RECONVERGENT B4, `(.L_x_63) ;  /* 0x0000004000047945 */ /* 0x000fe80003800200 */
[----:B------:R-:W-:Y:S05]  /*2640*/  @P2 BRA `(.L_x_64) ;  /* 0x0000000000082947 */ /* 0x000fea0003800000 */
[----:B------:R-:W2:Y:S02]  /*2650*/  SYNCS.CCTL.IV [UR11+0x28000] ;  /* 0x02800000ff0079b1 */ /* 0x000ea4000800000b */
[----:B--2---:R-:W2:Y:S02]  /*2660*/  SYNCS.CCTL.IV [UR11+0x28010] ;  /* 0x02801000ff0079b1 */ /* 0x004ea4000800000b */
.L_x_64:
[----:B------:R-:W-:Y:S05]  /*2670*/  BSYNC.RECONVERGENT B4 ;  /* 0x0000000000047941 */ /* 0x000fea0003800200 */
.L_x_63:
[----:B--2---:R-:W-:Y:S06]  /*2680*/  BAR.SYNC.DEFER_BLOCKING 0x0 ;  /* 0x0000000000007b1d */ /* 0x004fec0000010000 */
[----:B------:R-:W-:Y:S04]  /*2690*/  BSSY.RECONVERGENT B4, `(.L_x_65) ;  /* 0x0000004000047945 */ /* 0x000fe80003800200 */
[----:B------:R-:W-:Y:S05]  /*26a0*/  @P2 BRA `(.L_x_66) ;  /* 0x0000000000082947 */ /* 0x000fea0003800000 */
[----:B------:R-:W2:Y:S02]  /*26b0*/  SYNCS.CCTL.IV [UR11+0x28008] ;  /* 0x02800800ff0079b1 */ /* 0x000ea4000800000b */
[----:B--2---:R-:W2:Y:S02]  /*26c0*/  SYNCS.CCTL.IV [UR11+0x28018] ;  /* 0x02801800ff0079b1 */ /* 0x004ea4000800000b */
.L_x_66:
[----:B------:R-:W-:Y:S05]  /*26d0*/  BSYNC.RECONVERGENT B4 ;  /* 0x0000000000047941 */ /* 0x000fea0003800200 */
.L_x_65:
[----:B------:R-:W-:Y:S01]  /*26e0*/  ULOP3.LUT UR14, UR14, 0x3, URZ, 0xc0, !UPT ;  /* 0x000000030e0e7892 */ /* 0x000fe2000f8ec0ff */
[C---:B------:R-:W-:Y:S01]  /*26f0*/  IMAD.SHL.U32 R2, R0.reuse, 0x10, RZ ;  /* 0x0000001000027824 */ /* 0x040fe200078e00ff */
[----:B------:R-:W-:Y:S01]  /*2700*/  UMOV UR6, UR7 ;  /* 0x0000000700067c82 */ /* 0x000fe20008000000 */
[C---:B------:R-:W-:Y:S01]  /*2710*/  IMAD.SHL.U32 R132, R0.reuse, 0x40, RZ ;  /* 0x0000004000847824 */ /* 0x040fe200078e00ff */
[----:B------:R-:W-:Y:S01]  /*2720*/  ULEA UR4, UR14, UR10, 0x15 ;  /* 0x0000000a0e047291 */ /* 0x000fe2000f8ea8ff */
[----:B------:R-:W-:Y:S01]  /*2730*/  IMAD.SHL.U32 R3, R0, 0x80, RZ ;  /* 0x0000008000037824 */ /* 0x000fe200078e00ff */
[----:B------:R-:W-:Y:S01]  /*2740*/  LOP3.LUT R2, R2, 0x70, RZ, 0xc0, !PT ;  /* 0x0000007002027812 */ /* 0x000fe200078ec0ff */
[----:B------:R-:W-:Y:S01]  /*2750*/  IMAD.SHL.U32 R0, R0, 0x400, RZ ;  /* 0x0000040000007824 */ /* 0x000fe200078e00ff */
[----:B------:R-:W-:Y:S01]  /*2760*/  LOP3.LUT R133, R132, 0x1800, RZ, 0xc0, !PT ;  /* 0x0000180084857812 */ /* 0x000fe200078ec0ff */
[----:B------:R-:W-:Y:S01]  /*2770*/  ULEA UR5, UR14, UR15, 0x6 ;  /* 0x0000000f0e057291 */ /* 0x000fe2000f8e30ff */
[----:B------:R-:W-:-:S02]  /*2780*/  LOP3.LUT R2, R2, 0x780, R3, 0xf8, !PT ;  /* 0x0000078002027812 */ /* 0x000fc400078ef803 */
[----:B------:R-:W-:Y:S02]  /*2790*/  ELECT P0, URZ, PT ;  /* 0x0000000000ff782f */ /* 0x000fe40003800000 */
[----:B------:R-:W-:Y:S01]  /*27a0*/  LOP3.LUT R133, R133, 0x4000, R0, 0xf8, !PT ;  /* 0x0000400085857812 */ /* 0x000fe200078ef800 */
[----:B----4-:R-:W-:Y:S01]  /*27b0*/  LDTM.16dp32bit_t0_t15.x128 R4, tmem[UR4] ;  /* 0x00000004000479ee */ /* 0x010fe20008b80000 */
[----:B------:R-:W3:Y:S01]  /*27c0*/  LDTM.16dp32bit_t16_t31.x128 R4, tmem[UR4+0x80] ;  /* 0x00008004000479ee */ /* 0x000ee20008ba0000 */
[----:B------:R-:W-:Y:S01]  /*27d0*/  NOP ;  /* 0x0000000000007918 */ /* 0x000fe20000000000 */
[----:B------:R-:W-:Y:S01]  /*27e0*/  ULEA UR4, UR14, UR11, 0xd ;  /* 0x0000000b0e047291 */ /* 0x000fe2000f8e68ff */
[----:B------:R-:W-:-:S04]  /*27f0*/  LOP3.LUT R0, R133, R2, RZ, 0xfc, !PT ;  /* 0x0000000285007212 */ /* 0x000fc800078efcff */
[C---:B------:R-:W-:Y:S02]  /*2800*/  LOP3.LUT R2, R0.reuse, 0x10, RZ, 0x3c, !PT ;  /* 0x0000001000027812 */ /* 0x040fe400078e3cff */
[----:B------:R-:W-:Y:S02]  /*2810*/  LOP3.LUT R3, R0, 0x20, RZ, 0x3c, !PT ;  /* 0x0000002000037812 */ /* 0x000fe400078e3cff */
[----:B---3--:R-:W-:Y:S02]  /*2820*/  F2FP.F16.F32.PACK_AB R4, R5, R4 ;  /* 0x000000040504723e */ /* 0x008fe400000000ff */
[----:B------:R-:W-:Y:S02]  /*2830*/  F2FP.F16.F32.PACK_AB R68, R69, R68 ;  /* 0x000000444544723e */ /* 0x000fe400000000ff */
[----:B------:R-:W-:Y:S02]  /*2840*/  F2FP.F16.F32.PACK_AB R5, R7, R6 ;  /* 0x000000060705723e */ /* 0x000fe400000000ff */
[----:B------:R-:W-:-:S02]  /*2850*/  F2FP.F16.F32.PACK_AB R12, R13, R12 ;  /* 0x0000000c0d0c723e */ /* 0x000fc400000000ff */
[----:B------:R-:W-:Y:S02]  /*2860*/  F2FP.F16.F32.PACK_AB R69, R71, R70 ;  /* 0x000000464745723e */ /* 0x000fe400000000ff */
[----:B------:R-:W-:Y:S02]  /*2870*/  F2FP.F16.F32.PACK_AB R76, R77, R76 ;  /* 0x0000004c4d4c723e */ /* 0x000fe400000000ff */
[----:B------:R-:W-:Y:S02]  /*2880*/  F2FP.F16.F32.PACK_AB R6, R9, R8 ;  /* 0x000000080906723e */ /* 0x000fe400000000ff */
[----:B------:R-:W-:Y:S02]  /*2890*/  F2FP.F16.F32.PACK_AB R7, R11, R10 ;  /* 0x0000000a0b07723e */ /* 0x000fe400000000ff */
[----:B------:R-:W-:Y:S02]  /*28a0*/  F2FP.F16.F32.PACK_AB R13, R15, R14 ;  /* 0x0000000e0f0d723e */ /* 0x000fe400000000ff */
[----:B------:R-:W-:Y:S01]  /*28b0*/  F2FP.F16.F32.PACK_AB R70, R73, R72 ;  /* 0x000000484946723e */ /* 0x000fe200000000ff */
[----:B--2---:R-:W-:Y:S01]  /*28c0*/  STS.128 [R0+UR11], R4 ;  /* 0x0000000400007988 */ /* 0x004fe20008000c0b */
[----:B------:R-:W-:-:S02]  /*28d0*/  F2FP.F16.F32.PACK_AB R71, R75, R74 ;  /* 0x0000004a4b47723e */ /* 0x000fc400000000ff */
[----:B------:R-:W-:Y:S02]  /*28e0*/  F2FP.F16.F32.PACK_AB R77, R79, R78 ;  /* 0x0000004e4f4d723e */ /* 0x000fe400000000ff */
[----:B------:R-:W-:Y:S01]  /*28f0*/  F2FP.F16.F32.PACK_AB R14, R17, R16 ;  /* 0x00000010110e723e */ /* 0x000fe200000000ff */
[----:B------:R-:W-:Y:S01]  /*2900*/  STS.128 [R0+UR11+0x2000], R68 ;  /* 0x0020004400007988 */ /* 0x000fe20008000c0b */
[----:B------:R-:W-:Y:S02]  /*2910*/  F2FP.F16.F32.PACK_AB R15, R19, R18 ;  /* 0x00000012130f723e */ /* 0x000fe400000000ff */
[----:B------:R-:W-:Y:S02]  /*2920*/  F2FP.F16.F32.PACK_AB R20, R21, R20 ;  /* 0x000000141514723e */ /* 0x000fe400000000ff */
[----:B------:R-:W-:Y:S01]  /*2930*/  F2FP.F16.F32.PACK_AB R78, R81, R80 ;  /* 0x00000050514e723e */ /* 0x000fe200000000ff */
[----:B------:R-:W-:Y:S01]  /*2940*/  STS.128 [R2+UR11], R12 ;  /* 0x0000000c02007988 */ /* 0x000fe20008000c0b */
[----:B------:R-:W-:-:S02]  /*2950*/  F2FP.F16.F32.PACK_AB R79, R83, R82 ;  /* 0x00000052534f723e */ /* 0x000fc400000000ff */
[----:B------:R-:W-:Y:S02]  /*2960*/  F2FP.F16.F32.PACK_AB R84, R85, R84 ;  /* 0x000000545554723e */ /* 0x000fe400000000ff */
[----:B------:R-:W-:Y:S01]  /*2970*/  F2FP.F16.F32.PACK_AB R21, R23, R22 ;  /* 0x000000161715723e */ /* 0x000fe200000000ff */
[----:B------:R2:W-:Y:S01]  /*2980*/  STS.128 [R2+UR11+0x2000], R76 ;  /* 0x0020004c02007988 */ /* 0x0005e20008000c0b */
[----:B------:R-:W-:Y:S02]  /*2990*/  F2FP.F16.F32.PACK_AB R28, R29, R28 ;  /* 0x0000001c1d1c723e */ /* 0x000fe400000000ff */
[----:B------:R-:W-:Y:S02]  /*29a0*/  F2FP.F16.F32.PACK_AB R85, R87, R86 ;  /* 0x000000565755723e */ /* 0x000fe400000000ff */
[----:B------:R-:W-:Y:S02]  /*29b0*/  F2FP.F16.F32.PACK_AB R92, R93, R92 ;  /* 0x0000005c5d5c723e */ /* 0x000fe400000000ff */
[----:B------:R-:W-:-:S02]  /*29c0*/  F2FP.F16.F32.PACK_AB R22, R25, R24 ;  /* 0x000000181916723e */ /* 0x000fc400000000ff */
[----:B------:R-:W-:Y:S02]  /*29d0*/  F2FP.F16.F32.PACK_AB R23, R27, R26 ;  /* 0x0000001a1b17723e */ /* 0x000fe400000000ff */
[----:B------:R-:W-:Y:S02]  /*29e0*/  F2FP.F16.F32.PACK_AB R29, R31, R30 ;  /* 0x0000001e1f1d723e */ /* 0x000fe400000000ff */
[----:B------:R-:W-:Y:S01]  /*29f0*/  F2FP.F16.F32.PACK_AB R36, R37, R36 ;  /* 0x000000242524723e */ /* 0x000fe200000000ff */
[----:B------:R3:W-:Y:S01]  /*2a00*/  STS.128 [R3+UR11], R20 ;  /* 0x0000001403007988 */ /* 0x0007e20008000c0b */
[----:B------:R-:W-:Y:S02]  /*2a10*/  F2FP.F16.F32.PACK_AB R86, R89, R88 ;  /* 0x000000585956723e */ /* 0x000fe400000000ff */
[----:B------:R-:W-:Y:S02]  /*2a20*/  F2FP.F16.F32.PACK_AB R87, R91, R90 ;  /* 0x0000005a5b57723e */ /* 0x000fe400000000ff */
[----:B------:R-:W-:-:S02]  /*2a30*/  F2FP.F16.F32.PACK_AB R93, R95, R94 ;  /* 0x0000005e5f5d723e */ /* 0x000fc400000000ff */
[----:B------:R-:W-:Y:S01]  /*2a40*/  F2FP.F16.F32.PACK_AB R100, R101, R100 ;  /* 0x000000646564723e */ /* 0x000fe200000000ff */
[----:B------:R3:W-:Y:S01]  /*2a50*/  STS.128 [R3+UR11+0x2000], R84 ;  /* 0x0020005403007988 */ /* 0x0007e20008000c0b */
[----:B------:R-:W-:Y:S02]  /*2a60*/  F2FP.F16.F32.PACK_AB R30, R33, R32 ;  /* 0x00000020211e723e */ /* 0x000fe400000000ff */
[----:B------:R-:W-:Y:S02]  /*2a70*/  F2FP.F16.F32.PACK_AB R31, R35, R34 ;  /* 0x00000022231f723e */ /* 0x000fe400000000ff */
[----:B------:R-:W-:Y:S02]  /*2a80*/  F2FP.F16.F32.PACK_AB R37, R39, R38 ;  /* 0x000000262725723e */ /* 0x000fe400000000ff */
[----:B------:R-:W-:Y:S02]  /*2a90*/  F2FP.F16.F32.PACK_AB R44, R45, R44 ;  /* 0x0000002c2d2c723e */ /* 0x000fe400000000ff */
[----:B------:R-:W-:-:S02]  /*2aa0*/  F2FP.F16.F32.PACK_AB R94, R97, R96 ;  /* 0x00000060615e723e */ /* 0x000fc400000000ff */
[----:B------:R-:W-:Y:S02]  /*2ab0*/  F2FP.F16.F32.PACK_AB R95, R99, R98 ;  /* 0x00000062635f723e */ /* 0x000fe400000000ff */
[----:B------:R-:W-:Y:S02]  /*2ac0*/  F2FP.F16.F32.PACK_AB R101, R103, R102 ;  /* 0x000000666765723e */ /* 0x000fe400000000ff */
[----:B------:R-:W-:Y:S02]  /*2ad0*/  F2FP.F16.F32.PACK_AB R108, R109, R108 ;  /* 0x0000006c6d6c723e */ /* 0x000fe400000000ff */
[----:B------:R-:W-:Y:S02]  /*2ae0*/  LOP3.LUT R8, R0, 0x30, RZ, 0x3c, !PT ;  /* 0x0000003000087812 */ /* 0x000fe400078e3cff */
[----:B------:R-:W-:Y:S02]  /*2af0*/  F2FP.F16.F32.PACK_AB R38, R41, R40 ;  /* 0x000000282926723e */ /* 0x000fe400000000ff */
[----:B------:R-:W-:Y:S01]  /*2b00*/  F2FP.F16.F32.PACK_AB R39, R43, R42 ;  /* 0x0000002a2b27723e */ /* 0x000fe200000000ff */
[----:B------:R3:W-:Y:S01]  /*2b10*/  STS.128 [R8+UR11], R28 ;  /* 0x0000001c08007988 */ /* 0x0007e20008000c0b */
[----:B------:R-:W-:-:S02]  /*2b20*/  F2FP.F16.F32.PACK_AB R45, R47, R46 ;  /* 0x0000002e2f2d723e */ /* 0x000fc400000000ff */
[----:B------:R-:W-:Y:S01]  /*2b30*/  F2FP.F16.F32.PACK_AB R52, R53, R52 ;  /* 0x000000343534723e */ /* 0x000fe200000000ff */
[----:B------:R3:W-:Y:S01]  /*2b40*/  STS.128 [R8+UR11+0x2000], R92 ;  /* 0x0020005c08007988 */ /* 0x0007e20008000c0b */
[----:B------:R-:W-:Y:S02]  /*2b50*/  F2FP.F16.F32.PACK_AB R102, R105, R104 ;  /* 0x000000686966723e */ /* 0x000fe400000000ff */
[----:B------:R-:W-:Y:S02]  /*2b60*/  F2FP.F16.F32.PACK_AB R103, R107, R106 ;  /* 0x0000006a6b67723e */ /* 0x000fe400000000ff */
[----:B------:R-:W-:Y:S02]  /*2b70*/  F2FP.F16.F32.PACK_AB R109, R111, R110 ;  /* 0x0000006e6f6d723e */ /* 0x000fe400000000ff */
[----:B------:R-:W-:Y:S02]  /*2b80*/  F2FP.F16.F32.PACK_AB R116, R117, R116 ;  /* 0x000000747574723e */ /* 0x000fe400000000ff */
[----:B------:R-:W-:-:S02]  /*2b90*/  LOP3.LUT R9, R0, 0x40, RZ, 0x3c, !PT ;  /* 0x0000004000097812 */ /* 0x000fc400078e3cff */
[----:B------:R-:W-:Y:S02]  /*2ba0*/  F2FP.F16.F32.PACK_AB R46, R49, R48 ;  /* 0x00000030312e723e */ /* 0x000fe400000000ff */
[----:B------:R-:W-:Y:S01]  /*2bb0*/  F2FP.F16.F32.PACK_AB R47, R51, R50 ;  /* 0x00000032332f723e */ /* 0x000fe200000000ff */
[----:B------:R3:W-:Y:S01]  /*2bc0*/  STS.128 [R9+UR11], R36 ;  /* 0x0000002409007988 */ /* 0x0007e20008000c0b */
[----:B------:R-:W-:Y:S02]  /*2bd0*/  F2FP.F16.F32.PACK_AB R53, R55, R54 ;  /* 0x000000363735723e */ /* 0x000fe400000000ff */
[----:B------:R-:W-:Y:S01]  /*2be0*/  F2FP.F16.F32.PACK_AB R60, R61, R60 ;  /* 0x0000003c3d3c723e */ /* 0x000fe200000000ff */
[----:B------:R3:W-:Y:S01]  /*2bf0*/  STS.128 [R9+UR11+0x2000], R100 ;  /* 0x0020006409007988 */ /* 0x0007e20008000c0b */
[----:B------:R-:W-:Y:S02]  /*2c00*/  F2FP.F16.F32.PACK_AB R110, R113, R112 ;  /* 0x00000070716e723e */ /* 0x000fe400000000ff */
[----:B------:R-:W-:-:S02]  /*2c10*/  F2FP.F16.F32.PACK_AB R111, R115, R114 ;  /* 0x00000072736f723e */ /* 0x000fc400000000ff */
        /* <DEDUP_REMOVED lines=11> */
[----:B--2---:R-:W-:Y:S02]  /*2cd0*/  LOP3.LUT R2, R0, 0x60, RZ, 0x3c, !PT ;  /* 0x0000006000027812 */ /* 0x004fe400078e3cff */
[----:B------:R-:W-:Y:S02]  /*2ce0*/  F2FP.F16.F32.PACK_AB R62, R65, R64 ;  /* 0x00000040413e723e */ /* 0x000fe400000000ff */
[----:B------:R-:W-:Y:S01]  /*2cf0*/  F2FP.F16.F32.PACK_AB R63, R67, R66 ;  /* 0x00000042433f723e */ /* 0x000fe200000000ff */
[----:B------:R3:W-:Y:S01]  /*2d00*/  STS.128 [R2+UR11], R52 ;  /* 0x0000003402007988 */ /* 0x0007e20008000c0b */
[----:B------:R-:W-:-:S02]  /*2d10*/  F2FP.F16.F32.PACK_AB R126, R129, R128 ;  /* 0x00000080817e723e */ /* 0x000fc400000000ff */
[----:B------:R-:W-:Y:S01]  /*2d20*/  F2FP.F16.F32.PACK_AB R127, R131, R130 ;  /* 0x00000082837f723e */ /* 0x000fe200000000ff */
[----:B------:R3:W-:Y:S01]  /*2d30*/  STS.128 [R2+UR11+0x2000], R116 ;  /* 0x0020007402007988 */ /* 0x0007e20008000c0b */
[----:B------:R-:W-:-:S05]  /*2d40*/  LOP3.LUT R0, R0, 0x70, RZ, 0x3c, !PT ;  /* 0x0000007000007812 */ /* 0x000fca00078e3cff */
[----:B------:R3:W-:Y:S04]  /*2d50*/  STS.128 [R0+UR11], R60 ;  /* 0x0000003c00007988 */ /* 0x0007e80008000c0b */
[----:B------:R3:W-:Y:S01]  /*2d60*/  STS.128 [R0+UR11+0x2000], R124 ;  /* 0x0020007c00007988 */ /* 0x0007e20008000c0b */
[----:B------:R2:W-:Y:S06]  /*2d70*/  MEMBAR.ALL.CTA ;  /* 0x0000000000007992 */ /* 0x0005ec0000008000 */
[----:B--2---:R-:W2:Y:S02]  /*2d80*/  FENCE.VIEW.ASYNC.S ;  /* 0x00000000000073c6 */ /* 0x004ea40000000000 */
[----:B--2---:R-:W-:Y:S06]  /*2d90*/  BAR.SYNC.DEFER_BLOCKING 0x0 ;  /* 0x0000000000007b1d */ /* 0x004fec0000010000 */
[----:B------:R3:W-:Y:S01]  /*2da0*/  UTMASTG.2D [UR4], [UR12] ;  /* 0x000000040c0073b5 */ /* 0x0007e20008008000 */
[----:B------:R0:W-:Y:S01]  /*2db0*/  UTMACMDFLUSH ;  /* 0x00000000000079b7 */ /* 0x0001e20000000000 */
[----:B------:R-:W-:-:S04]  /*2dc0*/  DEPBAR.LE SB0, 0x0 ;  /* 0x000080000000791a */ /* 0x000fc80000000000 */
[----:B------:R-:W-:Y:S08]  /*2dd0*/  BAR.SYNC.DEFER_BLOCKING 0x0 ;  /* 0x0000000000007b1d */ /* 0x000ff00000010000 */
[----:B------:R-:W-:Y:S06]  /*2de0*/  BAR.SYNC.DEFER_BLOCKING 0x0 ;  /* 0x0000000000007b1d */ /* 0x000fec0000010000 */
[----:B---3--:R-:W-:Y:S05]  /*2df0*/  @P1 BRA `(.L_x_67) ;  /* 0x0000000000a01947 */ /* 0x008fea0003800000 */
[----:B------:R-:W2:Y:S01]  /*2e00*/  S2UR UR5, SR_CgaCtaId ;  /* 0x00000000000579c3 */ /* 0x000ea20000008800 */
[----:B------:R-:W-:Y:S01]  /*2e10*/  NOP ;  /* 0x0000000000007918 */ /* 0x000fe20000000000 */
[----:B------:R-:W-:Y:S01]  /*2e20*/  UMOV UR4, 0x50 ;  /* 0x0000005000047882 */ /* 0x000fe20000000000 */
[----:B------:R-:W-:Y:S02]  /*2e30*/  IMAD.U32 R0, RZ, RZ, UR10 ;  /* 0x0000000aff007e24 */ /* 0x000fe4000f8e00ff */
[----:B------:R-:W-:Y:S02]  /*2e40*/  IMAD.MOV.U32 R3, RZ, RZ, 0xff ;  /* 0x000000ffff037424 */ /* 0x000fe400078e00ff */
[----:B------:R-:W-:Y:S01]  /*2e50*/  IMAD.MOV.U32 R7, RZ, RZ, 0x1 ;  /* 0x00000001ff077424 */ /* 0x000fe200078e00ff */
[----:B------:R-:W-:-:S04]  /*2e60*/  LOP3.LUT R0, R0, 0xffff, RZ, 0xc0, !PT ;  /* 0x0000ffff00007812 */ /* 0x000fc800078ec0ff */
[----:B------:R-:W-:-:S05]  /*2e70*/  SHF.R.U32.HI R0, RZ, 0x5, R0 ;  /* 0x00000005ff007819 */ /* 0x000fca0000011600 */
[----:B------:R-:W-:Y:S01]  /*2e80*/  VIADD R2, R0, 0x10 ;  /* 0x0000001000027836 */ /* 0x000fe20000000000 */
[----:B------:R-:W-:Y:S01]  /*2e90*/  SHF.L.U32 R0, R3, R0, RZ ;  /* 0x0000000003007219 */ /* 0x000fe200000006ff */
[----:B--2---:R-:W-:-:S03]  /*2ea0*/  ULEA UR6, UR5, UR4, 0x18 ;  /* 0x0000000405067291 */ /* 0x004fc6000f8ec0ff */
[----:B------:R-:W-:-:S04]  /*2eb0*/  SHF.L.U32 R3, R7, R2, RZ ;  /* 0x0000000207037219 */ /* 0x000fc800000006ff */
[----:B------:R-:W-:Y:S02]  /*2ec0*/  LOP3.LUT R0, R3, R0, RZ, 0xfc, !PT ;  /* 0x0000000003007212 */ /* 0x000fe400078efcff */
[----:B------:R-:W2:Y:S02]  /*2ed0*/  LDS R5, [UR6] ;  /* 0x00000006ff057984 */ /* 0x000ea40008000800 */
[C---:B------:R-:W-:Y:S02]  /*2ee0*/  LOP3.LUT R2, R0.reuse, 0xffff, RZ, 0xc0, !PT ;  /* 0x0000ffff00027812 */ /* 0x040fe400078ec0ff */
[----:B--2---:R-:W-:-:S04]  /*2ef0*/  LOP3.LUT R3, R0, 0xffff, R5, 0x80, !PT ;  /* 0x0000ffff00037812 */ /* 0x004fc800078e8005 */
[----:B------:R-:W-:-:S13]  /*2f00*/  ISETP.NE.AND P0, PT, R3, R2, PT ;  /* 0x000000020300720c */ /* 0x000fda0003f05270 */
[----:B------:R-:W-:Y:S05]  /*2f10*/  @P0 BRA `(.L_x_68) ;  /* 0x0000000000500947 */ /* 0x000fea0003800000 */
[----:B------:R-:W-:Y:S02]  /*2f20*/  SHF.R.U32.HI R5, RZ, 0x10, R5 ;  /* 0x00000010ff057819 */ /* 0x000fe40000011605 */
[----:B------:R-:W-:-:S04]  /*2f30*/  SHF.R.U32.HI R2, RZ, 0x10, R0 ;  /* 0x00000010ff027819 */ /* 0x000fc80000011600 */
[----:B------:R-:W-:-:S04]  /*2f40*/  LOP3.LUT R5, R5, R2, RZ, 0xc0, !PT ;  /* 0x0000000205057212 */ /* 0x000fc800078ec0ff */
[----:B------:R-:W-:-:S13]  /*2f50*/  ISETP.NE.AND P0, PT, R5, R2, PT ;  /* 0x000000020500720c */ /* 0x000fda0003f05270 */
[----:B------:R-:W-:Y:S05]  /*2f60*/  @P0 BRA `(.L_x_69) ;  /* 0x0000000000300947 */ /* 0x000fea0003800000 */
[----:B------:R-:W-:Y:S01]  /*2f70*/  R2UR UR4, R0 ;  /* 0x00000000000472ca */ /* 0x000fe200000e0000 */
[----:B------:R-:W-:Y:S01]  /*2f80*/  VOTEU.ANY UR5, UPT, PT ;  /* 0x0000000000057886 */ /* 0x000fe200038e0100 */
[----:B------:R-:W2:Y:S01]  /*2f90*/  S2R R0, SR_LANEID ;  /* 0x0000000000007919 */ /* 0x000ea20000000000 */
[----:B------:R-:W-:-:S10]  /*2fa0*/  UFLO.U32 UR5, UR5 ;  /* 0x00000005000572bd */ /* 0x000fd400080e0000 */
[----:B------:R-:W-:-:S06]  /*2fb0*/  ULOP3.LUT UR4, URZ, UR4, URZ, 0x33, !UPT ;  /* 0x00000004ff047292 */ /* 0x000fcc000f8e33ff */
[----:B------:R-:W-:-:S04]  /*2fc0*/  IMAD.U32 R2, RZ, RZ, UR4 ;  /* 0x00000004ff027e24 */ /* 0x000fc8000f8e00ff */
[----:B------:R-:W3:Y:S02]  /*2fd0*/  REDUX UR7, R2 ;  /* 0x00000000020773c4 */ /* 0x000ee40000000000 */
[----:B------:R4:W-:Y:S01]  /*2fe0*/  UTCATOMSWS.AND URZ, UR4 ;  /* 0x0000000400ff79e3 */ /* 0x0009e20008000000 */
[----:B--2---:R-:W-:Y:S01]  /*2ff0*/  ISETP.EQ.U32.AND P0, PT, R0, UR5, PT ;  /* 0x0000000500007c0c */ /* 0x004fe2000bf02070 */
[----:B---3--:R-:W-:-:S12]  /*3000*/  IMAD.U32 R0, RZ, RZ, UR7 ;  /* 0x00000007ff007e24 */ /* 0x008fd8000f8e00ff */
[----:B------:R4:W-:Y:S01]  /*3010*/  @P0 ATOMS.AND RZ, [UR6], R0 ;  /* 0x00000000ffff098c */ /* 0x0009e2000a800006 */
[----:B------:R-:W-:Y:S05]  /*3020*/  BRA `(.L_x_67) ;  /* 0x0000000000147947 */ /* 0x000fea0003800000 */
.L_x_69:
[----:B------:R-:W-:-:S07]  /*3030*/  MOV R2, 0x3050 ;  /* 0x0000305000027802 */ /* 0x000fce0000000f00 */
[----:B-1----:R-:W-:Y:S05]  /*3040*/  CALL.REL.NOINC `($__internal_0_$__cuda_sm10x_tcgen05_guardrail_trap_col_being_dealloced_not_returned_by_alloc) ;  /* 0x0000000000447944 */ /* 0x002fea0003c00000 */
[----:B------:R-:W-:Y:S05]  /*3050*/  BRA `(.L_x_67) ;  /* 0x0000000000087947 */ /* 0x000fea0003800000 */
.L_x_68:
[----:B------:R-:W-:-:S07]  /*3060*/  MOV R2, 0x3080 ;  /* 0x0000308000027802 */ /* 0x000fce0000000f00 */
[----:B-1----:R-:W-:Y:S05]  /*3070*/  CALL.REL.NOINC `($__internal_2_$__cuda_sm10x_tcgen05_guardrail_trap_unallocated_columns_being_dealloced) ;  /* 0x0000000000507944 */ /* 0x002fea0003c00000 */
.L_x_67:
[----:B------:R-:W-:Y:S01]  /*3080*/  NOP ;  /* 0x0000000000007918 */ /* 0x000fe20000000000 */
[----:B----4-:R-:W-:Y:S05]  /*3090*/  EXIT ;  /* 0x000000000000794d */ /* 0x010fea0003800000 */
.L_x_56:
[----:B------:R-:W2:Y:S02]  /*30a0*/  SYNCS.PHASECHK.TRANS64.TRYWAIT P0, [UR11+0x28000], RZ ;  /* 0x028000ffff0075a7 */ /* 0x000ea4000800110b */
[----:B--2---:R-:W-:Y:S05]  /*30b0*/  @!P0 BRA `(.L_x_56) ;  /* 0xfffffffc00f88947 */ /* 0x004fea000383ffff */
[----:B------:R-:W-:Y:S05]  /*30c0*/  BRA `(.L_x_70) ;  /* 0xffffffe800847947 */ /* 0x000fea000383ffff */
.L_x_58:
[----:B------:R-:W2:Y:S02]  /*30d0*/  SYNCS.PHASECHK.TRANS64.TRYWAIT P3, [UR11+0x28010], RZ ;  /* 0x028010ffff0075a7 */ /* 0x000ea4000806110b */
[----:B--2---:R-:W-:Y:S05]  /*30e0*/  @!P3 BRA `(.L_x_58) ;  /* 0xfffffffc00f8b947 */ /* 0x004fea000383ffff */
[----:B------:R-:W-:Y:S05]  /*30f0*/  BRA `(.L_x_71) ;  /* 0xffffffec00787947 */ /* 0x000fea000383ffff */
.L_x_59:
[----:B------:R-:W3:Y:S02]  /*3100*/  SYNCS.PHASECHK.TRANS64.TRYWAIT P0, [UR37+0x28000], R3 ;  /* 0x02800003ff0075a7 */ /* 0x000ee40008001125 */
[----:B---3--:R-:W-:Y:S05]  /*3110*/  @!P0 BRA `(.L_x_59) ;  /* 0xfffffffc00f88947 */ /* 0x008fea000383ffff */
[----:B------:R-:W-:Y:S05]  /*3120*/  BRA `(.L_x_72) ;  /* 0xffffffec00f47947 */ /* 0x000fea000383ffff */
.L_x_61:
[----:B------:R-:W3:Y:S02]  /*3130*/  SYNCS.PHASECHK.TRANS64.TRYWAIT P0, [UR37+0x28010], R3 ;  /* 0x02801003ff0075a7 */ /* 0x000ee40008001125 */
[----:B---3--:R-:W-:Y:S05]  /*3140*/  @!P0 BRA `(.L_x_61) ;  /* 0xfffffffc00f88947 */ /* 0x008fea000383ffff */
[----:B------:R-:W-:Y:S05]  /*3150*/  BRA `(.L_x_73) ;  /* 0xfffffff400107947 */ /* 0x000fea000383ffff */
        .weak           $__internal_0_$__cuda_sm10x_tcgen05_guardrail_trap_col_being_dealloced_not_returned_by_alloc
        .type           $__internal_0_$__cuda_sm10x_tcgen05_guardrail_trap_col_being_dealloced_not_returned_by_alloc,@function
        .size           $__internal_0_$__cuda_sm10x_tcgen05_guardrail_trap_col_being_dealloced_not_returned_by_alloc,($__internal_1_$__cuda_sm10x_tcgen05_guardrail_trap_phase_invalid_during_alloc - $__internal_0_$__cuda_sm10x_tcgen05_guardrail_trap_col_being_dealloced_not_returned_by_alloc)
$__internal_0_$__cuda_sm10x_tcgen05_guardrail_trap_col_being_dealloced_not_returned_by_alloc:
[----:B------:R-:W-:Y:S05]  /*3160*/  BPT.TRAP 0x1 ;  /* 0x000000040000795c */ /* 0x000fea0000300000 */
[----:B------:R-:W-:-:S04]  /*3170*/  IMAD.MOV.U32 R3, RZ, RZ, 0x0 ;  /* 0x00000000ff037424 */ /* 0x000fc800078e00ff */
[----:B------:R-:W-:Y:S05]  /*3180*/  RET.REL.NODEC R2 `(gluon_tcgen05) ;  /* 0xffffffcc029c7950 */ /* 0x000fea0003c3ffff */
        .weak           $__internal_1_$__cuda_sm10x_tcgen05_guardrail_trap_phase_invalid_during_alloc
        .type           $__internal_1_$__cuda_sm10x_tcgen05_guardrail_trap_phase_invalid_during_alloc,@function
        .size           $__internal_1_$__cuda_sm10x_tcgen05_guardrail_trap_phase_invalid_during_alloc,($__internal_2_$__cuda_sm10x_tcgen05_guardrail_trap_unallocated_columns_being_dealloced - $__internal_1_$__cuda_sm10x_tcgen05_guardrail_trap_phase_invalid_during_alloc)
$__internal_1_$__cuda_sm10x_tcgen05_guardrail_trap_phase_invalid_during_alloc:
[----:B------:R-:W-:Y:S05]  /*3190*/  BPT.TRAP 0x1 ;  /* 0x000000040000795c */ /* 0x000fea0000300000 */
[----:B------:R-:W-:-:S04]  /*31a0*/  IMAD.MOV.U32 R3, RZ, RZ, 0x0 ;  /* 0x00000000ff037424 */ /* 0x000fc800078e00ff */
[----:B------:R-:W-:Y:S05]  /*31b0*/  RET.REL.NODEC R2 `(gluon_tcgen05) ;  /* 0xffffffcc02907950 */ /* 0x000fea0003c3ffff */
        .weak           $__internal_2_$__cuda_sm10x_tcgen05_guardrail_trap_unallocated_columns_being_dealloced
        .type           $__internal_2_$__cuda_sm10x_tcgen05_guardrail_trap_unallocated_columns_being_dealloced,@function
        .size           $__internal_2_$__cuda_sm10x_tcgen05_guardrail_trap_unallocated_columns_being_dealloced,(.L_x_77 - $__internal_2_$__cuda_sm10x_tcgen05_guardrail_trap_unallocated_columns_being_dealloced)
$__internal_2_$__cuda_sm10x_tcgen05_guardrail_trap_unallocated_columns_being_dealloced:
[----:B------:R-:W-:Y:S05]  /*31c0*/  BPT.TRAP 0x1 ;  /* 0x000000040000795c */ /* 0x000fea0000300000 */
[----:B------:R-:W-:-:S04]  /*31d0*/  IMAD.MOV.U32 R3, RZ, RZ, 0x0 ;  /* 0x00000000ff037424 */ /* 0x000fc800078e00ff */
[----:B------:R-:W-:Y:S05]  /*31e0*/  RET.REL.NODEC R2 `(gluon_tcgen05) ;  /* 0xffffffcc02847950 */ /* 0x000fea0003c3ffff */
.L_x_74:
[----:B------:R-:W-:-:S00]  /*31f0*/  BRA `(.L_x_74) ;  /* 0xfffffffc00fc7947 */ /* 0x000fc0000383ffff */
[----:B------:R-:W-:-:S00]  /*3200*/  NOP ;  /* 0x0000000000007918 */ /* 0x000fc00000000000 */
[----:B------:R-:W-:-:S00]  /*3210*/  NOP ;  /* 0x0000000000007918 */ /* 0x000fc00000000000 */
[----:B------:R-:W-:-:S00]  /*3220*/  NOP ;  /* 0x0000000000007918 */ /* 0x000fc00000000000 */
[----:B------:R-:W-:-:S00]  /*3230*/  NOP ;  /* 0x0000000000007918 */ /* 0x000fc00000000000 */
[----:B------:R-:W-:-:S00]  /*3240*/  NOP ;  /* 0x0000000000007918 */ /* 0x000fc00000000000 */
[----:B------:R-:W-:-:S00]  /*3250*/  NOP ;  /* 0x0000000000007918 */ /* 0x000fc00000000000 */
[----:B------:R-:W-:-:S00]  /*3260*/  NOP ;  /* 0x0000000000007918 */ /* 0x000fc00000000000 */
[----:B------:R-:W-:-:S00]  /*3270*/  NOP ;  /* 0x0000000000007918 */ /* 0x000fc00000000000 */
.L_x_77:


//--------------------- .nv.shared.gluon_tcgen05  --------------------------
	.section	.nv.shared.gluon_tcgen05,"aw",@nobits
	.sectionflags	@""
	.align	16
	.zero		1024


//--------------------- .nv.shared.reserved.0     --------------------------
	.section	.nv.shared.reserved.0,"aw",@nobits
	.align	8
	.weak		__nv_reservedSMEM_offset_0_alias
	.size		__nv_reservedSMEM_offset_0_alias, 0, 64
	.other		__nv_reservedSMEM_offset_0_alias,@"STO_CUDA_RESERVED_SHARED STV_DEFAULT"
__nv_reservedSMEM_offset_0_alias:
	.zero		0
.nv.shared.reserved.0:
	.zero		64
	.weak		__nv_reservedSMEM_allocation_phase
	.type		__nv_reservedSMEM_allocation_phase,@object
	.size		__nv_reservedSMEM_allocation_phase,(.L_0 - __nv_reservedSMEM_allocation_phase)
__nv_reservedSMEM_allocation_phase:
	.zero		1
.L_0:
	.zero		7
	.weak		__nv_reservedSMEM_devtool_atexit_pc
	.type		__nv_reservedSMEM_devtool_atexit_pc,@object
	.size		__nv_reservedSMEM_devtool_atexit_pc,(__nv_reservedSMEM_allocation_mask - __nv_reservedSMEM_devtool_atexit_pc)
__nv_reservedSMEM_devtool_atexit_pc:
	.zero		8
	.weak		__nv_reservedSMEM_allocation_mask
	.type		__nv_reservedSMEM_allocation_mask,@object
	.size		__nv_reservedSMEM_allocation_mask,(.L_2 - __nv_reservedSMEM_allocation_mask)
__nv_reservedSMEM_allocation_mask:
	.zero		4
.L_2:


//--------------------- .nv.constant0.gluon_tcgen05 --------------------------
	.section	.nv.constant0.gluon_tcgen05,"a",@progbits
	.sectionflags	@""
	.align	4
.nv.constant0.gluon_tcgen05:
	.zero		976


//--------------------- SYMBOLS --------------------------

	.type		.nv.reservedSmem.offset0,@object
	.size		.nv.reservedSmem.offset0,0x4
	.type		.nv.reservedSmem.cap,@object
	.size		.nv.reservedSmem.cap,0x4
